//
// Generated by NVIDIA NVVM Compiler
//
// Compiler Build ID: CL-36424714
// Cuda compilation tools, release 13.0, V13.0.88
// Based on NVVM 20.0.0
//

.version 9.0
.target sm_100
.address_size 64

	// .globl	_Z11adam_kernelPfPKfS_S_ffffii

.visible .entry _Z11adam_kernelPfPKfS_S_ffffii(
	.param .u64 .ptr .align 1 _Z11adam_kernelPfPKfS_S_ffffii_param_0,
	.param .u64 .ptr .align 1 _Z11adam_kernelPfPKfS_S_ffffii_param_1,
	.param .u64 .ptr .align 1 _Z11adam_kernelPfPKfS_S_ffffii_param_2,
	.param .u64 .ptr .align 1 _Z11adam_kernelPfPKfS_S_ffffii_param_3,
	.param .f32 _Z11adam_kernelPfPKfS_S_ffffii_param_4,
	.param .f32 _Z11adam_kernelPfPKfS_S_ffffii_param_5,
	.param .f32 _Z11adam_kernelPfPKfS_S_ffffii_param_6,
	.param .f32 _Z11adam_kernelPfPKfS_S_ffffii_param_7,
	.param .u32 _Z11adam_kernelPfPKfS_S_ffffii_param_8,
	.param .u32 _Z11adam_kernelPfPKfS_S_ffffii_param_9
)
{
	.reg .pred 	%p<42>;
	.reg .b32 	%r<35>;
	.reg .b32 	%f<167>;
	.reg .b64 	%rd<15>;

	ld.param.u64 	%rd1, [_Z11adam_kernelPfPKfS_S_ffffii_param_0];
	ld.param.u64 	%rd2, [_Z11adam_kernelPfPKfS_S_ffffii_param_1];
	ld.param.u64 	%rd3, [_Z11adam_kernelPfPKfS_S_ffffii_param_2];
	ld.param.u64 	%rd4, [_Z11adam_kernelPfPKfS_S_ffffii_param_3];
	ld.param.f32 	%f20, [_Z11adam_kernelPfPKfS_S_ffffii_param_4];
	ld.param.f32 	%f21, [_Z11adam_kernelPfPKfS_S_ffffii_param_5];
	ld.param.f32 	%f22, [_Z11adam_kernelPfPKfS_S_ffffii_param_6];
	ld.param.f32 	%f23, [_Z11adam_kernelPfPKfS_S_ffffii_param_7];
	ld.param.u32 	%r2, [_Z11adam_kernelPfPKfS_S_ffffii_param_8];
	ld.param.u32 	%r3, [_Z11adam_kernelPfPKfS_S_ffffii_param_9];
	mov.u32 	%r4, %ctaid.x;
	mov.u32 	%r5, %ntid.x;
	mov.u32 	%r6, %tid.x;
	mad.lo.s32 	%r1, %r4, %r5, %r6;
	setp.ge.s32 	%p1, %r1, %r3;
	mov.f32 	%f165, 0f3F800000;
	@%p1 bra 	$L__BB0_18;
	cvta.to.global.u64 	%rd5, %rd3;
	cvta.to.global.u64 	%rd6, %rd2;
	cvta.to.global.u64 	%rd7, %rd4;
	mul.wide.s32 	%rd8, %r1, 4;
	add.s64 	%rd9, %rd5, %rd8;
	ld.global.f32 	%f25, [%rd9];
	mov.f32 	%f24, 0f3F800000;
	sub.f32 	%f26, %f24, %f21;
	add.s64 	%rd10, %rd6, %rd8;
	ld.global.f32 	%f27, [%rd10];
	mul.f32 	%f28, %f26, %f27;
	fma.rn.f32 	%f29, %f21, %f25, %f28;
	st.global.f32 	[%rd9], %f29;
	add.s64 	%rd11, %rd7, %rd8;
	ld.global.f32 	%f30, [%rd11];
	sub.f32 	%f31, %f24, %f22;
	ld.global.f32 	%f32, [%rd10];
	mul.f32 	%f33, %f31, %f32;
	mul.f32 	%f34, %f32, %f33;
	fma.rn.f32 	%f1, %f22, %f30, %f34;
	st.global.f32 	[%rd11], %f1;
	ld.global.f32 	%f2, [%rd9];
	cvt.rn.f32.s32 	%f3, %r2;
	mul.f32 	%f35, %f3, 0f3F000000;
	cvt.rzi.f32.f32 	%f36, %f35;
	add.f32 	%f37, %f36, %f36;
	sub.f32 	%f38, %f3, %f37;
	abs.f32 	%f4, %f38;
	abs.f32 	%f5, %f21;
	setp.lt.f32 	%p2, %f5, 0f00800000;
	mul.f32 	%f39, %f5, 0f4B800000;
	selp.f32 	%f40, %f39, %f5, %p2;
	selp.f32 	%f41, 0fC1C00000, 0f00000000, %p2;
	mov.b32 	%r7, %f40;
	add.s32 	%r8, %r7, -1060439283;
	and.b32  	%r9, %r8, -8388608;
	sub.s32 	%r10, %r7, %r9;
	mov.b32 	%f42, %r10;
	cvt.rn.f32.s32 	%f43, %r9;
	fma.rn.f32 	%f44, %f43, 0f34000000, %f41;
	add.f32 	%f45, %f42, 0fBF800000;
	add.f32 	%f46, %f42, 0f3F800000;
	rcp.approx.ftz.f32 	%f47, %f46;
	add.f32 	%f48, %f45, %f45;
	mul.f32 	%f49, %f48, %f47;
	mul.f32 	%f50, %f49, %f49;
	sub.f32 	%f51, %f45, %f49;
	add.f32 	%f52, %f51, %f51;
	neg.f32 	%f53, %f49;
	fma.rn.f32 	%f54, %f53, %f45, %f52;
	mul.rn.f32 	%f55, %f47, %f54;
	fma.rn.f32 	%f56, %f50, 0f3A2C32E4, 0f3B52E7DB;
	fma.rn.f32 	%f57, %f56, %f50, 0f3C93BB73;
	fma.rn.f32 	%f58, %f57, %f50, 0f3DF6384F;
	mul.rn.f32 	%f59, %f58, %f50;
	fma.rn.f32 	%f60, %f49, 0f3FB8AA3B, %f44;
	sub.f32 	%f61, %f44, %f60;
	fma.rn.f32 	%f62, %f49, 0f3FB8AA3B, %f61;
	fma.rn.f32 	%f63, %f55, 0f3FB8AA3B, %f62;
	fma.rn.f32 	%f64, %f49, 0f32A55E34, %f63;
	mul.f32 	%f65, %f59, 0f40400000;
	fma.rn.f32 	%f66, %f65, %f55, %f64;
	fma.rn.f32 	%f67, %f59, %f49, %f66;
	add.rn.f32 	%f68, %f60, %f67;
	neg.f32 	%f69, %f60;
	add.rn.f32 	%f70, %f68, %f69;
	neg.f32 	%f71, %f70;
	add.rn.f32 	%f72, %f67, %f71;
	mul.rn.f32 	%f73, %f68, %f3;
	neg.f32 	%f74, %f73;
	fma.rn.f32 	%f75, %f68, %f3, %f74;
	fma.rn.f32 	%f76, %f72, %f3, %f75;
	cvt.rni.f32.f32 	%f77, %f73;
	sub.f32 	%f78, %f73, %f77;
	add.f32 	%f79, %f78, %f76;
	fma.rn.f32 	%f80, %f79, 0f391FCB8E, 0f3AAF85ED;
	fma.rn.f32 	%f81, %f80, %f79, 0f3C1D9856;
	fma.rn.f32 	%f82, %f81, %f79, 0f3D6357BB;
	fma.rn.f32 	%f83, %f82, %f79, 0f3E75FDEC;
	fma.rn.f32 	%f84, %f83, %f79, 0f3F317218;
	fma.rn.f32 	%f85, %f84, %f79, 0f3F800000;
	cvt.rzi.s32.f32 	%r11, %f77;
	setp.gt.f32 	%p3, %f77, 0f00000000;
	selp.b32 	%r12, 0, -2097152000, %p3;
	add.s32 	%r13, %r12, 2130706432;
	mov.b32 	%f86, %r13;
	mul.f32 	%f87, %f85, %f86;
	shl.b32 	%r14, %r11, 23;
	sub.s32 	%r15, %r14, %r12;
	mov.b32 	%f88, %r15;
	mul.f32 	%f89, %f87, %f88;
	abs.f32 	%f90, %f73;
	setp.gt.f32 	%p4, %f90, 0f43180000;
	setp.lt.f32 	%p5, %f73, 0f00000000;
	selp.f32 	%f91, 0f00000000, 0f7F800000, %p5;
	selp.f32 	%f6, %f91, %f89, %p4;
	setp.eq.f32 	%p6, %f21, 0f3F800000;
	setp.eq.s32 	%p7, %r2, 0;
	or.pred  	%p8, %p6, %p7;
	@%p8 bra 	$L__BB0_9;
	setp.num.f32 	%p9, %f5, %f5;
	abs.f32 	%f92, %f3;
	setp.num.f32 	%p10, %f92, %f92;
	and.pred  	%p11, %p9, %p10;
	@%p11 bra 	$L__BB0_4;
	add.rn.f32 	%f165, %f21, %f3;
	bra.uni 	$L__BB0_9;
$L__BB0_4:
	setp.neu.f32 	%p12, %f21, 0f00000000;
	setp.neu.f32 	%p13, %f5, 0f7F800000;
	and.pred  	%p14, %p12, %p13;
	@%p14 bra 	$L__BB0_6;
	setp.neu.f32 	%p20, %f4, 0f3F800000;
	add.f32 	%f95, %f21, %f21;
	mov.b32 	%r16, %f95;
	setp.lt.s32 	%p21, %r2, 0;
	xor.b32  	%r17, %r16, 2139095040;
	selp.b32 	%r18, %r17, %r16, %p21;
	and.b32  	%r19, %r18, 2147483647;
	selp.b32 	%r20, %r19, %r18, %p20;
	mov.b32 	%f165, %r20;
	bra.uni 	$L__BB0_9;
$L__BB0_6:
	setp.eq.f32 	%p15, %f21, 0fBF800000;
	setp.eq.f32 	%p16, %f92, 0f7F800000;
	and.pred  	%p17, %p15, %p16;
	@%p17 bra 	$L__BB0_9;
	setp.geu.f32 	%p18, %f21, 0f00000000;
	mov.f32 	%f165, %f6;
	@%p18 bra 	$L__BB0_9;
	setp.neu.f32 	%p19, %f4, 0f3F800000;
	neg.f32 	%f94, %f6;
	selp.f32 	%f165, %f6, %f94, %p19;
$L__BB0_9:
	setp.eq.s32 	%p22, %r2, 0;
	mov.f32 	%f166, 0f3F800000;
	sub.f32 	%f97, %f166, %f165;
	div.rn.f32 	%f12, %f2, %f97;
	abs.f32 	%f13, %f22;
	setp.lt.f32 	%p23, %f13, 0f00800000;
	mul.f32 	%f98, %f13, 0f4B800000;
	selp.f32 	%f99, %f98, %f13, %p23;
	selp.f32 	%f100, 0fC1C00000, 0f00000000, %p23;
	mov.b32 	%r21, %f99;
	add.s32 	%r22, %r21, -1060439283;
	and.b32  	%r23, %r22, -8388608;
	sub.s32 	%r24, %r21, %r23;
	mov.b32 	%f101, %r24;
	cvt.rn.f32.s32 	%f102, %r23;
	fma.rn.f32 	%f103, %f102, 0f34000000, %f100;
	add.f32 	%f104, %f101, 0fBF800000;
	add.f32 	%f105, %f101, 0f3F800000;
	rcp.approx.ftz.f32 	%f106, %f105;
	add.f32 	%f107, %f104, %f104;
	mul.f32 	%f108, %f107, %f106;
	mul.f32 	%f109, %f108, %f108;
	sub.f32 	%f110, %f104, %f108;
	add.f32 	%f111, %f110, %f110;
	neg.f32 	%f112, %f108;
	fma.rn.f32 	%f113, %f112, %f104, %f111;
	mul.rn.f32 	%f114, %f106, %f113;
	fma.rn.f32 	%f115, %f109, 0f3A2C32E4, 0f3B52E7DB;
	fma.rn.f32 	%f116, %f115, %f109, 0f3C93BB73;
	fma.rn.f32 	%f117, %f116, %f109, 0f3DF6384F;
	mul.rn.f32 	%f118, %f117, %f109;
	fma.rn.f32 	%f119, %f108, 0f3FB8AA3B, %f103;
	sub.f32 	%f120, %f103, %f119;
	fma.rn.f32 	%f121, %f108, 0f3FB8AA3B, %f120;
	fma.rn.f32 	%f122, %f114, 0f3FB8AA3B, %f121;
	fma.rn.f32 	%f123, %f108, 0f32A55E34, %f122;
	mul.f32 	%f124, %f118, 0f40400000;
	fma.rn.f32 	%f125, %f124, %f114, %f123;
	fma.rn.f32 	%f126, %f118, %f108, %f125;
	add.rn.f32 	%f127, %f119, %f126;
	neg.f32 	%f128, %f119;
	add.rn.f32 	%f129, %f127, %f128;
	neg.f32 	%f130, %f129;
	add.rn.f32 	%f131, %f126, %f130;
	mul.rn.f32 	%f132, %f127, %f3;
	neg.f32 	%f133, %f132;
	fma.rn.f32 	%f134, %f127, %f3, %f133;
	fma.rn.f32 	%f135, %f131, %f3, %f134;
	cvt.rni.f32.f32 	%f136, %f132;
	sub.f32 	%f137, %f132, %f136;
	add.f32 	%f138, %f137, %f135;
	fma.rn.f32 	%f139, %f138, 0f391FCB8E, 0f3AAF85ED;
	fma.rn.f32 	%f140, %f139, %f138, 0f3C1D9856;
	fma.rn.f32 	%f141, %f140, %f138, 0f3D6357BB;
	fma.rn.f32 	%f142, %f141, %f138, 0f3E75FDEC;
	fma.rn.f32 	%f143, %f142, %f138, 0f3F317218;
	fma.rn.f32 	%f144, %f143, %f138, 0f3F800000;
	cvt.rzi.s32.f32 	%r25, %f136;
	setp.gt.f32 	%p24, %f136, 0f00000000;
	selp.b32 	%r26, 0, -2097152000, %p24;
	add.s32 	%r27, %r26, 2130706432;
	mov.b32 	%f145, %r27;
	mul.f32 	%f146, %f144, %f145;
	shl.b32 	%r28, %r25, 23;
	sub.s32 	%r29, %r28, %r26;
	mov.b32 	%f147, %r29;
	mul.f32 	%f148, %f146, %f147;
	abs.f32 	%f149, %f132;
	setp.gt.f32 	%p25, %f149, 0f43180000;
	setp.lt.f32 	%p26, %f132, 0f00000000;
	selp.f32 	%f150, 0f00000000, 0f7F800000, %p26;
	selp.f32 	%f14, %f150, %f148, %p25;
	setp.eq.f32 	%p27, %f22, 0f3F800000;
	or.pred  	%p28, %p27, %p22;
	@%p28 bra 	$L__BB0_17;
	setp.num.f32 	%p29, %f13, %f13;
	abs.f32 	%f151, %f3;
	setp.num.f32 	%p30, %f151, %f151;
	and.pred  	%p31, %p29, %p30;
	@%p31 bra 	$L__BB0_12;
	add.rn.f32 	%f166, %f22, %f3;
	bra.uni 	$L__BB0_17;
$L__BB0_12:
	setp.neu.f32 	%p32, %f22, 0f00000000;
	setp.neu.f32 	%p33, %f13, 0f7F800000;
	and.pred  	%p34, %p32, %p33;
	@%p34 bra 	$L__BB0_14;
	setp.neu.f32 	%p40, %f4, 0f3F800000;
	add.f32 	%f154, %f22, %f22;
	mov.b32 	%r30, %f154;
	setp.lt.s32 	%p41, %r2, 0;
	xor.b32  	%r31, %r30, 2139095040;
	selp.b32 	%r32, %r31, %r30, %p41;
	and.b32  	%r33, %r32, 2147483647;
	selp.b32 	%r34, %r33, %r32, %p40;
	mov.b32 	%f166, %r34;
	bra.uni 	$L__BB0_17;
$L__BB0_14:
	setp.eq.f32 	%p35, %f22, 0fBF800000;
	setp.eq.f32 	%p36, %f151, 0f7F800000;
	and.pred  	%p37, %p35, %p36;
	@%p37 bra 	$L__BB0_17;
	setp.geu.f32 	%p38, %f22, 0f00000000;
	mov.f32 	%f166, %f14;
	@%p38 bra 	$L__BB0_17;
	setp.neu.f32 	%p39, %f4, 0f3F800000;
	neg.f32 	%f153, %f14;
	selp.f32 	%f166, %f14, %f153, %p39;
$L__BB0_17:
	mov.f32 	%f155, 0f3F800000;
	sub.f32 	%f156, %f155, %f166;
	div.rn.f32 	%f157, %f1, %f156;
	mul.f32 	%f158, %f20, %f12;
	sqrt.rn.f32 	%f159, %f157;
	add.f32 	%f160, %f23, %f159;
	div.rn.f32 	%f161, %f158, %f160;
	cvta.to.global.u64 	%rd12, %rd1;
	add.s64 	%rd14, %rd12, %rd8;
	ld.global.f32 	%f162, [%rd14];
	sub.f32 	%f163, %f162, %f161;
	st.global.f32 	[%rd14], %f163;
$L__BB0_18:
	ret;

}


// ===== COMPILED SASS (sm_100) =====

	.target	sm_100

	.elftype	@"ET_EXEC"


//--------------------- .note.nv.tkinfo           --------------------------
	.section	.note.nv.tkinfo,"",@"SHT_NOTE"
	.sectionflags	@"SHF_NOTE_NV_TKINFO"
	.tkinfo
        /*0018*/ 	.word	0x00000002
        /*0030*/ 	.string	""
        /*0030*/ 	.string	"ptxas"
        /*0030*/ 	.string	"Cuda compilation tools, release 13.0, V13.0.88"
        /*0030*/ 	.string	"Build cuda_13.0.r13.0/compiler.36424714_0"
        /*0030*/ 	.string	"-arch sm_100 -m 64 "



//--------------------- .note.nv.cuinfo           --------------------------
	.section	.note.nv.cuinfo,"",@"SHT_NOTE"
	.sectionflags	@"SHF_NOTE_NV_CUINFO"
        /*0018*/ 	.short	0x0002
        /*001a*/ 	.short	0x0064
        /*001c*/ 	.short	0x0082
	.zero		2


//--------------------- .nv.info                  --------------------------
	.section	.nv.info,"",@"SHT_CUDA_INFO"
	.align	4


	//----- nvinfo : EIATTR_REGCOUNT
	.align		4
        /*0000*/ 	.byte	0x04, 0x2f
        /*0002*/ 	.short	(.L_1 - .L_0)
	.align		4
.L_0:
        /*0004*/ 	.word	index@(_Z11adam_kernelPfPKfS_S_ffffii)
        /*0008*/ 	.word	0x00000013


	//----- nvinfo : EIATTR_FRAME_SIZE
	.align		4
.L_1:
        /*000c*/ 	.byte	0x04, 0x11
        /*000e*/ 	.short	(.L_3 - .L_2)
	.align		4
.L_2:
        /*0010*/ 	.word	index@($__internal_1_$__cuda_sm3x_div_rn_noftz_f32_slowpath)
        /*0014*/ 	.word	0x00000000


	//----- nvinfo : EIATTR_FRAME_SIZE
	.align		4
.L_3:
        /*0018*/ 	.byte	0x04, 0x11
        /*001a*/ 	.short	(.L_5 - .L_4)
	.align		4
.L_4:
        /*001c*/ 	.word	index@($__internal_0_$__cuda_sm20_sqrt_rn_f32_slowpath)
        /*0020*/ 	.word	0x00000000


	//----- nvinfo : EIATTR_FRAME_SIZE
	.align		4
.L_5:
        /*0024*/ 	.byte	0x04, 0x11
        /*0026*/ 	.short	(.L_7 - .L_6)
	.align		4
.L_6:
        /*0028*/ 	.word	index@(_Z11adam_kernelPfPKfS_S_ffffii)
        /*002c*/ 	.word	0x00000000


	//----- nvinfo : EIATTR_MIN_STACK_SIZE
	.align		4
.L_7:
        /*0030*/ 	.byte	0x04, 0x12
        /*0032*/ 	.short	(.L_9 - .L_8)
	.align		4
.L_8:
        /*0034*/ 	.word	index@(_Z11adam_kernelPfPKfS_S_ffffii)
        /*0038*/ 	.word	0x00000000
.L_9:


//--------------------- .nv.compat                --------------------------
	.section	.nv.compat,"",@"SHT_CUDA_COMPAT_INFO"
	.align	4
        /*0000*/ 	.byte	0x02, 0x09, 0x00, 0x00, 0x02, 0x02, 0x01, 0x00, 0x02, 0x05, 0x05, 0x00, 0x03, 0x07, 0x01, 0x01
        /*0010*/ 	.byte	0x02, 0x03, 0x00, 0x00, 0x02, 0x06, 0x01, 0x00, 0x04, 0x0b, 0x08, 0x00, 0x01, 0x00, 0x00, 0x00
        /*0020*/ 	.byte	0x00, 0x00, 0x00, 0x00


//--------------------- .nv.info._Z11adam_kernelPfPKfS_S_ffffii --------------------------
	.section	.nv.info._Z11adam_kernelPfPKfS_S_ffffii,"",@"SHT_CUDA_INFO"
	.sectionflags	@""
	.align	4


	//----- nvinfo : EIATTR_CUDA_API_VERSION
	.align		4
        /*0000*/ 	.byte	0x04, 0x37
        /*0002*/ 	.short	(.L_11 - .L_10)
.L_10:
        /*0004*/ 	.word	0x00000082


	//----- nvinfo : EIATTR_KPARAM_INFO
	.align		4
.L_11:
        /*0008*/ 	.byte	0x04, 0x17
        /*000a*/ 	.short	(.L_13 - .L_12)
.L_12:
        /*000c*/ 	.word	0x00000000
        /*0010*/ 	.short	0x0009
        /*0012*/ 	.short	0x0034
        /*0014*/ 	.byte	0x00, 0xf0, 0x11, 0x00


	//----- nvinfo : EIATTR_KPARAM_INFO
	.align		4
.L_13:
        /*0018*/ 	.byte	0x04, 0x17
        /*001a*/ 	.short	(.L_15 - .L_14)
.L_14:
        /*001c*/ 	.word	0x00000000
        /*0020*/ 	.short	0x0008
        /*0022*/ 	.short	0x0030
        /*0024*/ 	.byte	0x00, 0xf0, 0x11, 0x00


	//----- nvinfo : EIATTR_KPARAM_INFO
	.align		4
.L_15:
        /*0028*/ 	.byte	0x04, 0x17
        /*002a*/ 	.short	(.L_17 - .L_16)
.L_16:
        /*002c*/ 	.word	0x00000000
        /*0030*/ 	.short	0x0007
        /*0032*/ 	.short	0x002c
        /*0034*/ 	.byte	0x00, 0xf0, 0x11, 0x00


	//----- nvinfo : EIATTR_KPARAM_INFO
	.align		4
.L_17:
        /*0038*/ 	.byte	0x04, 0x17
        /*003a*/ 	.short	(.L_19 - .L_18)
.L_18:
        /*003c*/ 	.word	0x00000000
        /*0040*/ 	.short	0x0006
        /*0042*/ 	.short	0x0028
        /*0044*/ 	.byte	0x00, 0xf0, 0x11, 0x00


	//----- nvinfo : EIATTR_KPARAM_INFO
	.align		4
.L_19:
        /*0048*/ 	.byte	0x04, 0x17
        /*004a*/ 	.short	(.L_21 - .L_20)
.L_20:
        /*004c*/ 	.word	0x00000000
        /*0050*/ 	.short	0x0005
        /*0052*/ 	.short	0x0024
        /*0054*/ 	.byte	0x00, 0xf0, 0x11, 0x00


	//----- nvinfo : EIATTR_KPARAM_INFO
	.align		4
.L_21:
        /*0058*/ 	.byte	0x04, 0x17
        /*005a*/ 	.short	(.L_23 - .L_22)
.L_22:
        /*005c*/ 	.word	0x00000000
        /*0060*/ 	.short	0x0004
        /*0062*/ 	.short	0x0020
        /*0064*/ 	.byte	0x00, 0xf0, 0x11, 0x00


	//----- nvinfo : EIATTR_KPARAM_INFO
	.align		4
.L_23:
        /*0068*/ 	.byte	0x04, 0x17
        /*006a*/ 	.short	(.L_25 - .L_24)
.L_24:
        /*006c*/ 	.word	0x00000000
        /*0070*/ 	.short	0x0003
        /*0072*/ 	.short	0x0018
        /*0074*/ 	.byte	0x00, 0xf5, 0x21, 0x00


	//----- nvinfo : EIATTR_KPARAM_INFO
	.align		4
.L_25:
        /*0078*/ 	.byte	0x04, 0x17
        /*007a*/ 	.short	(.L_27 - .L_26)
.L_26:
        /*007c*/ 	.word	0x00000000
        /*0080*/ 	.short	0x0002
        /*0082*/ 	.short	0x0010
        /*0084*/ 	.byte	0x00, 0xf5, 0x21, 0x00


	//----- nvinfo : EIATTR_KPARAM_INFO
	.align		4
.L_27:
        /*0088*/ 	.byte	0x04, 0x17
        /*008a*/ 	.short	(.L_29 - .L_28)
.L_28:
        /*008c*/ 	.word	0x00000000
        /*0090*/ 	.short	0x0001
        /*0092*/ 	.short	0x0008
        /*0094*/ 	.byte	0x00, 0xf5, 0x21, 0x00


	//----- nvinfo : EIATTR_KPARAM_INFO
	.align		4
.L_29:
        /*0098*/ 	.byte	0x04, 0x17
        /*009a*/ 	.short	(.L_31 - .L_30)
.L_30:
        /*009c*/ 	.word	0x00000000
        /*00a0*/ 	.short	0x0000
        /*00a2*/ 	.short	0x0000
        /*00a4*/ 	.byte	0x00, 0xf5, 0x21, 0x00


	//----- nvinfo : EIATTR_SPARSE_MMA_MASK
	.align		4
.L_31:
        /*00a8*/ 	.byte	0x03, 0x50
        /*00aa*/ 	.short	0x0000


	//----- nvinfo : EIATTR_MAXREG_COUNT
	.align		4
        /*00ac*/ 	.byte	0x03, 0x1b
        /*00ae*/ 	.short	0x00ff


	//----- nvinfo : EIATTR_MERCURY_ISA_VERSION
	.align		4
        /*00b0*/ 	.byte	0x03, 0x5f
        /*00b2*/ 	.short	0x0101


	//----- nvinfo : EIATTR_VRC_CTA_INIT_COUNT
	.align		4
        /*00b4*/ 	.byte	0x02, 0x4a
	.zero		1
	.zero		1


	//----- nvinfo : EIATTR_EXIT_INSTR_OFFSETS
	.align		4
        /*00b8*/ 	.byte	0x04, 0x1c
        /*00ba*/ 	.short	(.L_33 - .L_32)


	//   ....[0]....
.L_32:
        /*00bc*/ 	.word	0x00000070


	//   ....[1]....
        /*00c0*/ 	.word	0x000010f0


	//----- nvinfo : EIATTR_CRS_STACK_SIZE
	.align		4
.L_33:
        /*00c4*/ 	.byte	0x04, 0x1e
        /*00c6*/ 	.short	(.L_35 - .L_34)
.L_34:
        /*00c8*/ 	.word	0x00000000


	//----- nvinfo : EIATTR_CBANK_PARAM_SIZE
	.align		4
.L_35:
        /*00cc*/ 	.byte	0x03, 0x19
        /*00ce*/ 	.short	0x0038


	//----- nvinfo : EIATTR_PARAM_CBANK
	.align		4
        /*00d0*/ 	.byte	0x04, 0x0a
        /*00d2*/ 	.short	(.L_37 - .L_36)
	.align		4
.L_36:
        /*00d4*/ 	.word	index@(.nv.constant0._Z11adam_kernelPfPKfS_S_ffffii)
        /*00d8*/ 	.short	0x0380
        /*00da*/ 	.short	0x0038


	//----- nvinfo : EIATTR_SW_WAR
	.align		4
.L_37:
        /*00dc*/ 	.byte	0x04, 0x36
        /*00de*/ 	.short	(.L_39 - .L_38)
.L_38:
        /*00e0*/ 	.word	0x00000008
.L_39:


//--------------------- .nv.callgraph             --------------------------
	.section	.nv.callgraph,"",@"SHT_CUDA_CALLGRAPH"
	.align	4
	.sectionentsize	8
	.align		4
        /*0000*/ 	.word	0x00000000
	.align		4
        /*0004*/ 	.word	0xffffffff
	.align		4
        /*0008*/ 	.word	0x00000000
	.align		4
        /*000c*/ 	.word	0xfffffffe
	.align		4
        /*0010*/ 	.word	0x00000000
	.align		4
        /*0014*/ 	.word	0xfffffffd
	.align		4
        /*0018*/ 	.word	0x00000000
	.align		4
        /*001c*/ 	.word	0xfffffffc


//--------------------- .text._Z11adam_kernelPfPKfS_S_ffffii --------------------------
	.section	.text._Z11adam_kernelPfPKfS_S_ffffii,"ax",@progbits
	.align	128
        .global         _Z11adam_kernelPfPKfS_S_ffffii
        .type           _Z11adam_kernelPfPKfS_S_ffffii,@function
        .size           _Z11adam_kernelPfPKfS_S_ffffii,(.L_x_27 - _Z11adam_kernelPfPKfS_S_ffffii)
        .other          _Z11adam_kernelPfPKfS_S_ffffii,@"STO_CUDA_ENTRY STV_DEFAULT"
_Z11adam_kernelPfPKfS_S_ffffii:
.text._Z11adam_kernelPfPKfS_S_ffffii:
[----:B------:R-:W-:Y:S01]  /*0000*/  LDC R1, c[0x0][0x37c] ;  /* 0x0000df00ff017b82 */ /* 0x000fe20000000800 */
[----:B------:R-:W0:Y:S07]  /*0010*/  S2R R3, SR_TID.X ;  /* 0x0000000000037919 */ /* 0x000e2e0000002100 */
[----:B------:R-:W0:Y:S01]  /*0020*/  S2UR UR4, SR_CTAID.X ;  /* 0x00000000000479c3 */ /* 0x000e220000002500 */
[----:B------:R-:W1:Y:S07]  /*0030*/  LDCU UR5, c[0x0][0x3b4] ;  /* 0x00007680ff0577ac */ /* 0x000e6e0008000800 */
[----:B------:R-:W0:Y:S02]  /*0040*/  LDC R4, c[0x0][0x360] ;  /* 0x0000d800ff047b82 */ /* 0x000e240000000800 */
[----:B0-----:R-:W-:-:S05]  /*0050*/  IMAD R4, R4, UR4, R3 ;  /* 0x0000000404047c24 */ /* 0x001fca000f8e0203 */
[----:B-1----:R-:W-:-:S13]  /*0060*/  ISETP.GE.AND P0, PT, R4, UR5, PT ;  /* 0x0000000504007c0c */ /* 0x002fda000bf06270 */
[----:B------:R-:W-:Y:S05]  /*0070*/  @P0 EXIT ;  /* 0x000000000000094d */ /* 0x000fea0003800000 */
[----:B------:R-:W0:Y:S01]  /*0080*/  LDC.64 R8, c[0x0][0x388] ;  /* 0x0000e200ff087b82 */ /* 0x000e220000000a00 */
[----:B------:R-:W1:Y:S07]  /*0090*/  LDCU.64 UR4, c[0x0][0x358] ;  /* 0x00006b00ff0477ac */ /* 0x000e6e0008000a00 */
[----:B------:R-:W2:Y:S08]  /*00a0*/  LDC.64 R6, c[0x0][0x390] ;  /* 0x0000e400ff067b82 */ /* 0x000eb00000000a00 */
[----:B------:R-:W3:Y:S01]  /*00b0*/  LDC R3, c[0x0][0x3a4] ;  /* 0x0000e900ff037b82 */ /* 0x000ee20000000800 */
[----:B0-----:R-:W-:-:S07]  /*00c0*/  IMAD.WIDE R8, R4, 0x4, R8 ;  /* 0x0000000404087825 */ /* 0x001fce00078e0208 */
[----:B------:R-:W0:Y:S01]  /*00d0*/  LDC.64 R10, c[0x0][0x398] ;  /* 0x0000e600ff0a7b82 */ /* 0x000e220000000a00 */
[----:B-1----:R-:W4:Y:S01]  /*00e0*/  LDG.E R5, desc[UR4][R8.64] ;  /* 0x0000000408057981 */ /* 0x002f22000c1e1900 */
[----:B--2---:R-:W-:-:S06]  /*00f0*/  IMAD.WIDE R6, R4, 0x4, R6 ;  /* 0x0000000404067825 */ /* 0x004fcc00078e0206 */
[----:B------:R-:W1:Y:S01]  /*0100*/  LDC R12, c[0x0][0x3a8] ;  /* 0x0000ea00ff0c7b82 */ /* 0x000e620000000800 */
[----:B------:R-:W2:Y:S01]  /*0110*/  LDG.E R0, desc[UR4][R6.64] ;  /* 0x0000000406007981 */ /* 0x000ea2000c1e1900 */
[----:B---3--:R-:W-:Y:S01]  /*0120*/  FADD R2, -R3, 1 ;  /* 0x3f80000003027421 */ /* 0x008fe20000000100 */
[----:B0-----:R-:W-:-:S04]  /*0130*/  IMAD.WIDE R10, R4, 0x4, R10 ;  /* 0x00000004040a7825 */ /* 0x001fc800078e020a */
[----:B----4-:R-:W-:-:S04]  /*0140*/  FMUL R5, R2, R5 ;  /* 0x0000000502057220 */ /* 0x010fc80000400000 */
[----:B--2---:R-:W-:-:S05]  /*0150*/  FFMA R5, R0, R3, R5 ;  /* 0x0000000300057223 */ /* 0x004fca0000000005 */
[----:B------:R0:W-:Y:S04]  /*0160*/  STG.E desc[UR4][R6.64], R5 ;  /* 0x0000000506007986 */ /* 0x0001e8000c101904 */
[----:B------:R-:W2:Y:S04]  /*0170*/  LDG.E R13, desc[UR4][R8.64] ;  /* 0x00000004080d7981 */ /* 0x000ea8000c1e1900 */
[----:B------:R-:W3:Y:S01]  /*0180*/  LDG.E R0, desc[UR4][R10.64] ;  /* 0x000000040a007981 */ /* 0x000ee2000c1e1900 */
[----:B-1----:R-:W-:Y:S01]  /*0190*/  FADD R2, -R12, 1 ;  /* 0x3f8000000c027421 */ /* 0x002fe20000000100 */
[----:B------:R-:W-:-:S03]  /*01a0*/  FSETP.GEU.AND P0, PT, |R3|, 1.175494350822287508e-38, PT ;  /* 0x008000000300780b */ /* 0x000fc60003f0e200 */
[----:B--2---:R-:W-:-:S04]  /*01b0*/  FMUL R2, R2, R13 ;  /* 0x0000000d02027220 */ /* 0x004fc80000400000 */
[----:B------:R-:W-:-:S04]  /*01c0*/  FMUL R13, R13, R2 ;  /* 0x000000020d0d7220 */ /* 0x000fc80000400000 */
[----:B---3--:R-:W-:Y:S01]  /*01d0*/  FFMA R0, R0, R12, R13 ;  /* 0x0000000c00007223 */ /* 0x008fe2000000000d */
[----:B------:R-:W-:-:S05]  /*01e0*/  FMUL R12, |R3|, 16777216 ;  /* 0x4b800000030c7820 */ /* 0x000fca0000400200 */
[----:B------:R-:W-:-:S04]  /*01f0*/  FSEL R12, R12, |R3|, !P0 ;  /* 0x400000030c0c7208 */ /* 0x000fc80004000000 */
[----:B0-----:R-:W-:-:S04]  /*0200*/  IADD3 R5, PT, PT, R12, -0x3f3504f3, RZ ;  /* 0xc0cafb0d0c057810 */ /* 0x001fc80007ffe0ff */
[----:B------:R-:W-:-:S04]  /*0210*/  LOP3.LUT R9, R5, 0xff800000, RZ, 0xc0, !PT ;  /* 0xff80000005097812 */ /* 0x000fc800078ec0ff */
[----:B------:R-:W-:-:S05]  /*0220*/  IADD3 R12, PT, PT, R12, -R9, RZ ;  /* 0x800000090c0c7210 */ /* 0x000fca0007ffe0ff */
[----:B------:R-:W-:-:S06]  /*0230*/  FADD R8, R12, 1 ;  /* 0x3f8000000c087421 */ /* 0x000fcc0000000000 */
[----:B------:R-:W0:Y:S01]  /*0240*/  MUFU.RCP R8, R8 ;  /* 0x0000000800087308 */ /* 0x000e220000001000 */
[----:B------:R-:W-:Y:S01]  /*0250*/  FADD R12, R12, -1 ;  /* 0xbf8000000c0c7421 */ /* 0x000fe20000000000 */
[----:B------:R1:W-:Y:S01]  /*0260*/  STG.E desc[UR4][R10.64], R0 ;  /* 0x000000000a007986 */ /* 0x0003e2000c101904 */
[----:B------:R-:W-:-:S03]  /*0270*/  FSEL R5, RZ, -24, P0 ;  /* 0xc1c00000ff057808 */ /* 0x000fc60000000000 */
[----:B------:R2:W5:Y:S01]  /*0280*/  LDG.E R2, desc[UR4][R6.64] ;  /* 0x0000000406027981 */ /* 0x000562000c1e1900 */
[----:B-1----:R-:W-:Y:S01]  /*0290*/  FADD R11, R12, R12 ;  /* 0x0000000c0c0b7221 */ /* 0x002fe20000000000 */
[----:B------:R-:W-:Y:S01]  /*02a0*/  HFMA2 R10, -RZ, RZ, 0.771484375, 0.21533203125 ;  /* 0x3a2c32e4ff0a7431 */ /* 0x000fe200000001ff */
[----:B--2---:R-:W-:Y:S02]  /*02b0*/  I2FP.F32.S32 R6, R9 ;  /* 0x0000000900067245 */ /* 0x004fe40000201400 */
[----:B0-----:R-:W-:-:S03]  /*02c0*/  FMUL R11, R8, R11 ;  /* 0x0000000b080b7220 */ /* 0x001fc60000400000 */
[----:B------:R-:W-:Y:S01]  /*02d0*/  FFMA R6, R6, 1.1920928955078125e-07, R5 ;  /* 0x3400000006067823 */ /* 0x000fe20000000005 */
[----:B------:R-:W-:Y:S01]  /*02e0*/  FADD R7, R12, -R11 ;  /* 0x8000000b0c077221 */ /* 0x000fe20000000000 */
[----:B------:R-:W-:-:S03]  /*02f0*/  FMUL R5, R11, R11 ;  /* 0x0000000b0b057220 */ /* 0x000fc60000400000 */
[----:B------:R-:W-:Y:S01]  /*0300*/  FADD R9, R7, R7 ;  /* 0x0000000707097221 */ /* 0x000fe20000000000 */
[----:B------:R-:W-:Y:S01]  /*0310*/  FFMA R7, R11, 1.4426950216293334961, R6 ;  /* 0x3fb8aa3b0b077823 */ /* 0x000fe20000000006 */
[C---:B------:R-:W-:Y:S02]  /*0320*/  FFMA R10, R5.reuse, R10, 0.0032181653659790754318 ;  /* 0x3b52e7db050a7423 */ /* 0x040fe4000000000a */
[----:B------:R-:W-:Y:S01]  /*0330*/  FFMA R9, R12, -R11, R9 ;  /* 0x8000000b0c097223 */ /* 0x000fe20000000009 */
[----:B------:R-:W-:Y:S01]  /*0340*/  FADD R6, R6, -R7 ;  /* 0x8000000706067221 */ /* 0x000fe20000000000 */
[----:B------:R-:W0:Y:S01]  /*0350*/  LDC R12, c[0x0][0x3b0] ;  /* 0x0000ec00ff0c7b82 */ /* 0x000e220000000800 */
[----:B------:R-:W-:Y:S01]  /*0360*/  FFMA R10, R5, R10, 0.018033718690276145935 ;  /* 0x3c93bb73050a7423 */ /* 0x000fe2000000000a */
[----:B------:R-:W-:Y:S01]  /*0370*/  FMUL R9, R8, R9 ;  /* 0x0000000908097220 */ /* 0x000fe20000400000 */
[----:B------:R-:W-:Y:S02]  /*0380*/  FFMA R6, R11, 1.4426950216293334961, R6 ;  /* 0x3fb8aa3b0b067823 */ /* 0x000fe40000000006 */
[----:B------:R-:W-:-:S02]  /*0390*/  FFMA R10, R5, R10, 0.12022458761930465698 ;  /* 0x3df6384f050a7423 */ /* 0x000fc4000000000a */
[----:B------:R-:W-:Y:S02]  /*03a0*/  FFMA R6, R9, 1.4426950216293334961, R6 ;  /* 0x3fb8aa3b09067823 */ /* 0x000fe40000000006 */
[----:B------:R-:W-:Y:S02]  /*03b0*/  FMUL R10, R5, R10 ;  /* 0x0000000a050a7220 */ /* 0x000fe40000400000 */
[----:B------:R-:W-:Y:S02]  /*03c0*/  FFMA R6, R11, 1.9251366722983220825e-08, R6 ;  /* 0x32a55e340b067823 */ /* 0x000fe40000000006 */
[----:B------:R-:W-:-:S04]  /*03d0*/  FMUL R5, R10, 3 ;  /* 0x404000000a057820 */ /* 0x000fc80000400000 */
[----:B------:R-:W-:-:S04]  /*03e0*/  FFMA R5, R9, R5, R6 ;  /* 0x0000000509057223 */ /* 0x000fc80000000006 */
[----:B------:R-:W-:Y:S01]  /*03f0*/  FFMA R10, R11, R10, R5 ;  /* 0x0000000a0b0a7223 */ /* 0x000fe20000000005 */
[----:B0-----:R-:W-:-:S03]  /*0400*/  I2FP.F32.S32 R6, R12 ;  /* 0x0000000c00067245 */ /* 0x001fc60000201400 */
[----:B------:R-:W-:-:S04]  /*0410*/  FADD R8, R7, R10 ;  /* 0x0000000a07087221 */ /* 0x000fc80000000000 */
[----:B------:R-:W-:-:S04]  /*0420*/  FMUL R5, R6, R8 ;  /* 0x0000000806057220 */ /* 0x000fc80000400000 */
[----:B------:R-:W0:Y:S01]  /*0430*/  FRND R14, R5 ;  /* 0x00000005000e7307 */ /* 0x000e220000201000 */
[----:B------:R-:W-:Y:S01]  /*0440*/  FADD R7, -R7, R8 ;  /* 0x0000000807077221 */ /* 0x000fe20000000100 */
[----:B------:R-:W-:-:S03]  /*0450*/  FFMA R8, R6, R8, -R5 ;  /* 0x0000000806087223 */ /* 0x000fc60000000805 */
[----:B------:R-:W-:-:S04]  /*0460*/  FADD R7, R10, -R7 ;  /* 0x800000070a077221 */ /* 0x000fc80000000000 */
[----:B------:R-:W-:Y:S01]  /*0470*/  FFMA R7, R6, R7, R8 ;  /* 0x0000000706077223 */ /* 0x000fe20000000008 */
[----:B------:R-:W-:Y:S01]  /*0480*/  MOV R9, 0x391fcb8e ;  /* 0x391fcb8e00097802 */ /* 0x000fe20000000f00 */
[----:B0-----:R-:W-:-:S04]  /*0490*/  FADD R8, R5, -R14 ;  /* 0x8000000e05087221 */ /* 0x001fc80000000000 */
[----:B------:R-:W-:-:S04]  /*04a0*/  FADD R8, R7, R8 ;  /* 0x0000000807087221 */ /* 0x000fc80000000000 */
[----:B------:R-:W-:-:S04]  /*04b0*/  FFMA R7, R8, R9, 0.0013391353422775864601 ;  /* 0x3aaf85ed08077423 */ /* 0x000fc80000000009 */
[----:B------:R-:W-:Y:S01]  /*04c0*/  FFMA R7, R8, R7, 0.0096188392490148544312 ;  /* 0x3c1d985608077423 */ /* 0x000fe20000000007 */
[----:B------:R-:W-:-:S03]  /*04d0*/  FSETP.GT.AND P0, PT, R14, RZ, PT ;  /* 0x000000ff0e00720b */ /* 0x000fc60003f04000 */
[----:B------:R-:W-:Y:S01]  /*04e0*/  FFMA R9, R8, R7, 0.055503588169813156128 ;  /* 0x3d6357bb08097423 */ /* 0x000fe20000000007 */
[----:B------:R-:W-:Y:S01]  /*04f0*/  FMUL R7, R6, 0.5 ;  /* 0x3f00000006077820 */ /* 0x000fe20000400000 */
[----:B------:R-:W0:Y:S01]  /*0500*/  F2I.NTZ R10, R5 ;  /* 0x00000005000a7305 */ /* 0x000e220000203100 */
[----:B------:R-:W-:Y:S02]  /*0510*/  SEL R11, RZ, 0x83000000, P0 ;  /* 0x83000000ff0b7807 */ /* 0x000fe40000000000 */
[----:B------:R-:W-:Y:S01]  /*0520*/  ISETP.NE.AND P0, PT, R12, RZ, PT ;  /* 0x000000ff0c00720c */ /* 0x000fe20003f05270 */
[----:B------:R-:W-:-:S04]  /*0530*/  FFMA R9, R8, R9, 0.24022644758224487305 ;  /* 0x3e75fdec08097423 */ /* 0x000fc80000000009 */
[----:B------:R-:W1:Y:S01]  /*0540*/  FRND.TRUNC R7, R7 ;  /* 0x0000000700077307 */ /* 0x000e62000020d000 */
[----:B------:R-:W-:Y:S01]  /*0550*/  FSETP.EQ.OR P2, PT, R3, 1, !P0 ;  /* 0x3f8000000300780b */ /* 0x000fe20004742400 */
[C---:B------:R-:W-:Y:S01]  /*0560*/  FFMA R9, R8.reuse, R9, 0.69314718246459960938 ;  /* 0x3f31721808097423 */ /* 0x040fe20000000009 */
[----:B------:R-:W-:Y:S02]  /*0570*/  FSETP.GT.AND P1, PT, |R5|, 152, PT ;  /* 0x431800000500780b */ /* 0x000fe40003f24200 */
[----:B------:R-:W-:Y:S01]  /*0580*/  IADD3 R14, PT, PT, R11, 0x7f000000, RZ ;  /* 0x7f0000000b0e7810 */ /* 0x000fe20007ffe0ff */
[----:B------:R-:W-:Y:S01]  /*0590*/  FFMA R9, R8, R9, 1 ;  /* 0x3f80000008097423 */ /* 0x000fe20000000009 */
[----:B0-----:R-:W-:Y:S02]  /*05a0*/  LEA R10, R10, -R11, 0x17 ;  /* 0x8000000b0a0a7211 */ /* 0x001fe400078eb8ff */
[----:B------:R-:W-:Y:S01]  /*05b0*/  FSETP.GEU.AND P3, PT, R5, RZ, PT ;  /* 0x000000ff0500720b */ /* 0x000fe20003f6e000 */
[----:B------:R-:W-:Y:S01]  /*05c0*/  FMUL R9, R9, R14 ;  /* 0x0000000e09097220 */ /* 0x000fe20000400000 */
[----:B-1----:R-:W-:Y:S01]  /*05d0*/  FADD R5, R7, R7 ;  /* 0x0000000707057221 */ /* 0x002fe20000000000 */
[----:B------:R-:W-:-:S02]  /*05e0*/  HFMA2 R7, -RZ, RZ, 1.875, 0 ;  /* 0x3f800000ff077431 */ /* 0x000fc400000001ff */
[----:B------:R-:W-:Y:S02]  /*05f0*/  FMUL R9, R9, R10 ;  /* 0x0000000a09097220 */ /* 0x000fe40000400000 */
[----:B------:R-:W-:Y:S01]  /*0600*/  @P1 FSEL R9, RZ, +INF , !P3 ;  /* 0x7f800000ff091808 */ /* 0x000fe20005800000 */
[----:B------:R-:W-:Y:S01]  /*0610*/  FADD R5, R6, -R5 ;  /* 0x8000000506057221 */ /* 0x000fe20000000000 */
[----:B------:R-:W-:Y:S06]  /*0620*/  @P2 BRA `(.L_x_0) ;  /* 0x0000000000502947 */ /* 0x000fec0003800000 */
[----:B------:R-:W-:-:S04]  /*0630*/  FSETP.NAN.AND P1, PT, |R6|, |R6|, PT ;  /* 0x400000060600720b */ /* 0x000fc80003f28200 */
[----:B------:R-:W-:-:S13]  /*0640*/  FSETP.NUM.AND P1, PT, |R3|, |R3|, !P1 ;  /* 0x400000030300720b */ /* 0x000fda0004f27200 */
[----:B------:R-:W-:Y:S01]  /*0650*/  @!P1 FADD R7, R6, R3 ;  /* 0x0000000306079221 */ /* 0x000fe20000000000 */
[----:B------:R-:W-:Y:S06]  /*0660*/  @!P1 BRA `(.L_x_0) ;  /* 0x0000000000409947 */ /* 0x000fec0003800000 */
[C---:B------:R-:W-:Y:S02]  /*0670*/  FSETP.NEU.AND P1, PT, |R3|.reuse, +INF , PT ;  /* 0x7f8000000300780b */ /* 0x040fe40003f2d200 */
[----:B------:R-:W-:-:S13]  /*0680*/  FSETP.NEU.AND P2, PT, R3, RZ, PT ;  /* 0x000000ff0300720b */ /* 0x000fda0003f4d000 */
[----:B------:R-:W-:Y:S05]  /*0690*/  @P1 BRA P2, `(.L_x_1) ;  /* 0x0000000000181947 */ /* 0x000fea0001000000 */
[----:B------:R-:W-:Y:S01]  /*06a0*/  ISETP.GE.AND P2, PT, R12, RZ, PT ;  /* 0x000000ff0c00720c */ /* 0x000fe20003f46270 */
[----:B------:R-:W-:Y:S01]  /*06b0*/  FADD R7, R3, R3 ;  /* 0x0000000303077221 */ /* 0x000fe20000000000 */
[----:B------:R-:W-:-:S11]  /*06c0*/  FSETP.NEU.AND P1, PT, |R5|, 1, PT ;  /* 0x3f8000000500780b */ /* 0x000fd60003f2d200 */
[----:B------:R-:W-:-:S04]  /*06d0*/  @!P2 LOP3.LUT R7, R7, 0x7f800000, RZ, 0x3c, !PT ;  /* 0x7f8000000707a812 */ /* 0x000fc800078e3cff */
[----:B------:R-:W-:Y:S01]  /*06e0*/  @P1 LOP3.LUT R7, R7, 0x7fffffff, RZ, 0xc0, !PT ;  /* 0x7fffffff07071812 */ /* 0x000fe200078ec0ff */
[----:B------:R-:W-:Y:S06]  /*06f0*/  BRA `(.L_x_0) ;  /* 0x00000000001c7947 */ /* 0x000fec0003800000 */
.L_x_1:
[----:B------:R-:W-:Y:S02]  /*0700*/  FSETP.NEU.AND P1, PT, |R6|, +INF , PT ;  /* 0x7f8000000600780b */ /* 0x000fe40003f2d200 */
[----:B------:R-:W-:-:S13]  /*0710*/  FSETP.EQ.AND P2, PT, R3, -1, PT ;  /* 0xbf8000000300780b */ /* 0x000fda0003f42000 */
[----:B------:R-:W-:Y:S05]  /*0720*/  @!P1 BRA P2, `(.L_x_0) ;  /* 0x0000000000109947 */ /* 0x000fea0001000000 */
[----:B------:R-:W-:Y:S02]  /*0730*/  FSETP.GEU.AND P1, PT, R3, RZ, PT ;  /* 0x000000ff0300720b */ /* 0x000fe40003f2e000 */
[----:B------:R-:W-:-:S11]  /*0740*/  MOV R7, R9 ;  /* 0x0000000900077202 */ /* 0x000fd60000000f00 */
[----:B------:R-:W-:-:S04]  /*0750*/  @!P1 FSETP.NEU.AND P2, PT, |R5|, 1, PT ;  /* 0x3f8000000500980b */ /* 0x000fc80003f4d200 */
[----:B------:R-:W-:-:S09]  /*0760*/  @!P1 FSEL R7, R9, -R9, P2 ;  /* 0x8000000909079208 */ /* 0x000fd20001000000 */
.L_x_0:
[----:B------:R-:W-:Y:S01]  /*0770*/  FADD R11, -R7, 1 ;  /* 0x3f800000070b7421 */ /* 0x000fe20000000100 */
[----:B------:R-:W-:Y:S01]  /*0780*/  BSSY.RECONVERGENT B0, `(.L_x_2) ;  /* 0x000000e000007945 */ /* 0x000fe20003800200 */
[----:B------:R-:W-:Y:S02]  /*0790*/  IMAD.MOV.U32 R7, RZ, RZ, 0x3f800000 ;  /* 0x3f800000ff077424 */ /* 0x000fe400078e00ff */
[----:B------:R-:W0:Y:S08]  /*07a0*/  MUFU.RCP R3, R11 ;  /* 0x0000000b00037308 */ /* 0x000e300000001000 */
[----:B-----5:R-:W1:Y:S01]  /*07b0*/  FCHK P1, R2, R11 ;  /* 0x0000000b02007302 */ /* 0x020e620000020000 */
[----:B0-----:R-:W-:-:S04]  /*07c0*/  FFMA R8, -R11, R3, 1 ;  /* 0x3f8000000b087423 */ /* 0x001fc80000000103 */
[----:B------:R-:W-:-:S04]  /*07d0*/  FFMA R3, R3, R8, R3 ;  /* 0x0000000803037223 */ /* 0x000fc80000000003 */
[----:B------:R-:W-:-:S04]  /*07e0*/  FFMA R8, R2, R3, RZ ;  /* 0x0000000302087223 */ /* 0x000fc800000000ff */
[----:B------:R-:W-:-:S04]  /*07f0*/  FFMA R9, -R11, R8, R2 ;  /* 0x000000080b097223 */ /* 0x000fc80000000102 */
[----:B------:R-:W-:Y:S01]  /*0800*/  FFMA R8, R3, R9, R8 ;  /* 0x0000000903087223 */ /* 0x000fe20000000008 */
[----:B-1----:R-:W-:Y:S06]  /*0810*/  @!P1 BRA `(.L_x_3) ;  /* 0x0000000000109947 */ /* 0x002fec0003800000 */
[----:B------:R-:W-:Y:S02]  /*0820*/  MOV R3, R11 ;  /* 0x0000000b00037202 */ /* 0x000fe40000000f00 */
[----:B------:R-:W-:-:S07]  /*0830*/  MOV R10, 0x850 ;  /* 0x00000850000a7802 */ /* 0x000fce0000000f00 */
[----:B------:R-:W-:Y:S05]  /*0840*/  CALL.REL.NOINC `($__internal_1_$__cuda_sm3x_div_rn_noftz_f32_slowpath) ;  /* 0x0000000800847944 */ /* 0x000fea0003c00000 */
[----:B------:R-:W-:-:S07]  /*0850*/  MOV R8, R2 ;  /* 0x0000000200087202 */ /* 0x000fce0000000f00 */
.L_x_3:
[----:B------:R-:W-:Y:S05]  /*0860*/  BSYNC.RECONVERGENT B0 ;  /* 0x0000000000007941 */ /* 0x000fea0003800200 */
.L_x_2:
[----:B------:R-:W0:Y:S01]  /*0870*/  LDC R3, c[0x0][0x3a8] ;  /* 0x0000ea00ff037b82 */ /* 0x000e220000000800 */
[----:B------:R-:W-:Y:S02]  /*0880*/  HFMA2 R16, -RZ, RZ, 0.771484375, 0.21533203125 ;  /* 0x3a2c32e4ff107431 */ /* 0x000fe400000001ff */
[C---:B0-----:R-:W-:Y:S01]  /*0890*/  FMUL R2, |R3|.reuse, 16777216 ;  /* 0x4b80000003027820 */ /* 0x041fe20000400200 */
[C---:B------:R-:W-:Y:S02]  /*08a0*/  FSETP.GEU.AND P1, PT, |R3|.reuse, 1.175494350822287508e-38, PT ;  /* 0x008000000300780b */ /* 0x040fe40003f2e200 */
[----:B------:R-:W-:Y:S02]  /*08b0*/  FSETP.EQ.OR P0, PT, R3, 1, !P0 ;  /* 0x3f8000000300780b */ /* 0x000fe40004702400 */
[----:B------:R-:W-:-:S04]  /*08c0*/  FSEL R2, R2, |R3|, !P1 ;  /* 0x4000000302027208 */ /* 0x000fc80004800000 */
[----:B------:R-:W-:-:S04]  /*08d0*/  IADD3 R9, PT, PT, R2, -0x3f3504f3, RZ ;  /* 0xc0cafb0d02097810 */ /* 0x000fc80007ffe0ff */
[----:B------:R-:W-:-:S04]  /*08e0*/  LOP3.LUT R9, R9, 0xff800000, RZ, 0xc0, !PT ;  /* 0xff80000009097812 */ /* 0x000fc800078ec0ff */
[-C--:B------:R-:W-:Y:S02]  /*08f0*/  IADD3 R2, PT, PT, R2, -R9.reuse, RZ ;  /* 0x8000000902027210 */ /* 0x080fe40007ffe0ff */
[----:B------:R-:W-:-:S03]  /*0900*/  I2FP.F32.S32 R11, R9 ;  /* 0x00000009000b7245 */ /* 0x000fc60000201400 */
[C---:B------:R-:W-:Y:S01]  /*0910*/  FADD R13, R2.reuse, 1 ;  /* 0x3f800000020d7421 */ /* 0x040fe20000000000 */
[----:B------:R-:W-:Y:S01]  /*0920*/  FADD R12, R2, -1 ;  /* 0xbf800000020c7421 */ /* 0x000fe20000000000 */
[----:B------:R-:W-:-:S03]  /*0930*/  FSEL R2, RZ, -24, P1 ;  /* 0xc1c00000ff027808 */ /* 0x000fc60000800000 */
[----:B------:R-:W-:Y:S01]  /*0940*/  FADD R10, R12, R12 ;  /* 0x0000000c0c0a7221 */ /* 0x000fe20000000000 */
[----:B------:R-:W0:Y:S03]  /*0950*/  MUFU.RCP R13, R13 ;  /* 0x0000000d000d7308 */ /* 0x000e260000001000 */
[----:B0-----:R-:W-:Y:S01]  /*0960*/  FMUL R9, R13, R10 ;  /* 0x0000000a0d097220 */ /* 0x001fe20000400000 */
[----:B------:R-:W-:-:S03]  /*0970*/  FFMA R10, R11, 1.1920928955078125e-07, R2 ;  /* 0x340000000b0a7823 */ /* 0x000fc60000000002 */
[----:B------:R-:W-:Y:S01]  /*0980*/  FADD R14, R12, -R9 ;  /* 0x800000090c0e7221 */ /* 0x000fe20000000000 */
[CC--:B------:R-:W-:Y:S01]  /*0990*/  FMUL R11, R9.reuse, R9.reuse ;  /* 0x00000009090b7220 */ /* 0x0c0fe20000400000 */
[----:B------:R-:W-:Y:S02]  /*09a0*/  FFMA R2, R9, 1.4426950216293334961, R10 ;  /* 0x3fb8aa3b09027823 */ /* 0x000fe4000000000a */
[----:B------:R-:W-:Y:S01]  /*09b0*/  FADD R15, R14, R14 ;  /* 0x0000000e0e0f7221 */ /* 0x000fe20000000000 */
[C---:B------:R-:W-:Y:S01]  /*09c0*/  FFMA R14, R11.reuse, R16, 0.0032181653659790754318 ;  /* 0x3b52e7db0b0e7423 */ /* 0x040fe20000000010 */
[----:B------:R-:W-:Y:S02]  /*09d0*/  FADD R10, R10, -R2 ;  /* 0x800000020a0a7221 */ /* 0x000fe40000000000 */
[----:B------:R-:W-:Y:S01]  /*09e0*/  FFMA R12, R12, -R9, R15 ;  /* 0x800000090c0c7223 */ /* 0x000fe2000000000f */
[----:B------:R-:W-:Y:S01]  /*09f0*/  FFMA R14, R11, R14, 0.018033718690276145935 ;  /* 0x3c93bb730b0e7423 */ /* 0x000fe2000000000e */
[----:B------:R-:W-:-:S02]  /*0a00*/  FFMA R15, R9, 1.4426950216293334961, R10 ;  /* 0x3fb8aa3b090f7823 */ /* 0x000fc4000000000a */
[----:B------:R-:W-:Y:S01]  /*0a10*/  FMUL R12, R13, R12 ;  /* 0x0000000c0d0c7220 */ /* 0x000fe20000400000 */
[----:B------:R-:W-:-:S03]  /*0a20*/  FFMA R14, R11, R14, 0.12022458761930465698 ;  /* 0x3df6384f0b0e7423 */ /* 0x000fc6000000000e */
[----:B------:R-:W-:Y:S01]  /*0a30*/  FFMA R10, R12, 1.4426950216293334961, R15 ;  /* 0x3fb8aa3b0c0a7823 */ /* 0x000fe2000000000f */
[----:B------:R-:W-:-:S03]  /*0a40*/  FMUL R14, R11, R14 ;  /* 0x0000000e0b0e7220 */ /* 0x000fc60000400000 */
[----:B------:R-:W-:Y:S01]  /*0a50*/  FFMA R11, R9, 1.9251366722983220825e-08, R10 ;  /* 0x32a55e34090b7823 */ /* 0x000fe2000000000a */
[----:B------:R-:W-:-:S04]  /*0a60*/  FMUL R10, R14, 3 ;  /* 0x404000000e0a7820 */ /* 0x000fc80000400000 */
[----:B------:R-:W-:-:S04]  /*0a70*/  FFMA R11, R12, R10, R11 ;  /* 0x0000000a0c0b7223 */ /* 0x000fc8000000000b */
[----:B------:R-:W-:-:S04]  /*0a80*/  FFMA R11, R9, R14, R11 ;  /* 0x0000000e090b7223 */ /* 0x000fc8000000000b */
[----:B------:R-:W-:-:S04]  /*0a90*/  FADD R13, R2, R11 ;  /* 0x0000000b020d7221 */ /* 0x000fc80000000000 */
[----:B------:R-:W-:Y:S01]  /*0aa0*/  FMUL R9, R6, R13 ;  /* 0x0000000d06097220 */ /* 0x000fe20000400000 */
[----:B------:R-:W-:-:S03]  /*0ab0*/  FADD R2, -R2, R13 ;  /* 0x0000000d02027221 */ /* 0x000fc60000000100 */
[----:B------:R-:W0:Y:S01]  /*0ac0*/  FRND R10, R9 ;  /* 0x00000009000a7307 */ /* 0x000e220000201000 */
[----:B------:R-:W-:Y:S01]  /*0ad0*/  FADD R11, R11, -R2 ;  /* 0x800000020b0b7221 */ /* 0x000fe20000000000 */
[C---:B------:R-:W-:Y:S01]  /*0ae0*/  FFMA R2, R6.reuse, R13, -R9 ;  /* 0x0000000d06027223 */ /* 0x040fe20000000809 */
[----:B------:R-:W-:Y:S02]  /*0af0*/  MOV R13, 0x391fcb8e ;  /* 0x391fcb8e000d7802 */ /* 0x000fe40000000f00 */
[C---:B------:R-:W-:Y:S01]  /*0b00*/  FSETP.GEU.AND P2, PT, R9.reuse, RZ, PT ;  /* 0x000000ff0900720b */ /* 0x040fe20003f4e000 */
[----:B------:R-:W-:Y:S02]  /*0b10*/  FFMA R2, R6, R11, R2 ;  /* 0x0000000b06027223 */ /* 0x000fe40000000002 */
[----:B------:R-:W1:Y:S01]  /*0b20*/  F2I.NTZ R12, R9 ;  /* 0x00000009000c7305 */ /* 0x000e620000203100 */
[----:B0-----:R-:W-:Y:S01]  /*0b30*/  FADD R11, R9, -R10 ;  /* 0x8000000a090b7221 */ /* 0x001fe20000000000 */
[----:B------:R-:W-:-:S03]  /*0b40*/  FSETP.GT.AND P1, PT, R10, RZ, PT ;  /* 0x000000ff0a00720b */ /* 0x000fc60003f24000 */
[----:B------:R-:W-:-:S04]  /*0b50*/  FADD R2, R2, R11 ;  /* 0x0000000b02027221 */ /* 0x000fc80000000000 */
[C---:B------:R-:W-:Y:S01]  /*0b60*/  FFMA R11, R2.reuse, R13, 0.0013391353422775864601 ;  /* 0x3aaf85ed020b7423 */ /* 0x040fe2000000000d */
[----:B------:R-:W-:Y:S02]  /*0b70*/  SEL R13, RZ, 0x83000000, P1 ;  /* 0x83000000ff0d7807 */ /* 0x000fe40000800000 */
[----:B------:R-:W-:Y:S01]  /*0b80*/  FSETP.GT.AND P1, PT, |R9|, 152, PT ;  /* 0x431800000900780b */ /* 0x000fe20003f24200 */
[----:B------:R-:W-:Y:S02]  /*0b90*/  FFMA R11, R2, R11, 0.0096188392490148544312 ;  /* 0x3c1d9856020b7423 */ /* 0x000fe4000000000b */
[----:B------:R-:W-:Y:S01]  /*0ba0*/  VIADD R10, R13, 0x7f000000 ;  /* 0x7f0000000d0a7836 */ /* 0x000fe20000000000 */
[----:B-1----:R-:W-:Y:S01]  /*0bb0*/  LEA R13, R12, -R13, 0x17 ;  /* 0x8000000d0c0d7211 */ /* 0x002fe200078eb8ff */
[----:B------:R-:W-:-:S04]  /*0bc0*/  FFMA R11, R2, R11, 0.055503588169813156128 ;  /* 0x3d6357bb020b7423 */ /* 0x000fc8000000000b */
[----:B------:R-:W-:-:S04]  /*0bd0*/  FFMA R11, R2, R11, 0.24022644758224487305 ;  /* 0x3e75fdec020b7423 */ /* 0x000fc8000000000b */
[----:B------:R-:W-:-:S04]  /*0be0*/  FFMA R11, R2, R11, 0.69314718246459960938 ;  /* 0x3f317218020b7423 */ /* 0x000fc8000000000b */
[----:B------:R-:W-:-:S04]  /*0bf0*/  FFMA R11, R2, R11, 1 ;  /* 0x3f800000020b7423 */ /* 0x000fc8000000000b */
[----:B------:R-:W-:-:S04]  /*0c00*/  FMUL R10, R11, R10 ;  /* 0x0000000a0b0a7220 */ /* 0x000fc80000400000 */
[----:B------:R-:W-:Y:S01]  /*0c10*/  FMUL R10, R10, R13 ;  /* 0x0000000d0a0a7220 */ /* 0x000fe20000400000 */
[----:B------:R-:W-:Y:S01]  /*0c20*/  @P1 FSEL R10, RZ, +INF , !P2 ;  /* 0x7f800000ff0a1808 */ /* 0x000fe20005000000 */
        /* <DEDUP_REMOVED lines=8> */
[----:B------:R-:W0:Y:S01]  /*0cb0*/  LDC R2, c[0x0][0x3b0] ;  /* 0x0000ec00ff027b82 */ /* 0x000e220000000800 */
[----:B------:R-:W-:Y:S01]  /*0cc0*/  FSETP.NEU.AND P0, PT, |R5|, 1, PT ;  /* 0x3f8000000500780b */ /* 0x000fe20003f0d200 */
[----:B------:R-:W-:Y:S01]  /*0cd0*/  FADD R7, R3, R3 ;  /* 0x0000000303077221 */ /* 0x000fe20000000000 */
[----:B0-----:R-:W-:-:S13]  /*0ce0*/  ISETP.GE.AND P1, PT, R2, RZ, PT ;  /* 0x000000ff0200720c */ /* 0x001fda0003f26270 */
[----:B------:R-:W-:-:S04]  /*0cf0*/  @!P1 LOP3.LUT R7, R7, 0x7f800000, RZ, 0x3c, !PT ;  /* 0x7f80000007079812 */ /* 0x000fc800078e3cff */
[----:B------:R-:W-:Y:S01]  /*0d00*/  @P0 LOP3.LUT R7, R7, 0x7fffffff, RZ, 0xc0, !PT ;  /* 0x7fffffff07070812 */ /* 0x000fe200078ec0ff */
[----:B------:R-:W-:Y:S06]  /*0d10*/  BRA `(.L_x_4) ;  /* 0x00000000001c7947 */ /* 0x000fec0003800000 */
.L_x_5:
[----:B------:R-:W-:Y:S02]  /*0d20*/  FSETP.NEU.AND P0, PT, |R6|, +INF , PT ;  /* 0x7f8000000600780b */ /* 0x000fe40003f0d200 */
[----:B------:R-:W-:-:S13]  /*0d30*/  FSETP.EQ.AND P1, PT, R3, -1, PT ;  /* 0xbf8000000300780b */ /* 0x000fda0003f22000 */
[----:B------:R-:W-:Y:S05]  /*0d40*/  @!P0 BRA P1, `(.L_x_4) ;  /* 0x0000000000108947 */ /* 0x000fea0000800000 */
[----:B------:R-:W-:Y:S02]  /*0d50*/  FSETP.GEU.AND P0, PT, R3, RZ, PT ;  /* 0x000000ff0300720b */ /* 0x000fe40003f0e000 */
[----:B------:R-:W-:-:S11]  /*0d60*/  MOV R7, R10 ;  /* 0x0000000a00077202 */ /* 0x000fd60000000f00 */
[----:B------:R-:W-:-:S04]  /*0d70*/  @!P0 FSETP.NEU.AND P1, PT, |R5|, 1, PT ;  /* 0x3f8000000500880b */ /* 0x000fc80003f2d200 */
[----:B------:R-:W-:-:S09]  /*0d80*/  @!P0 FSEL R7, R10, -R10, P1 ;  /* 0x8000000a0a078208 */ /* 0x000fd20000800000 */
.L_x_4:
[----:B------:R-:W-:Y:S01]  /*0d90*/  FADD R7, -R7, 1 ;  /* 0x3f80000007077421 */ /* 0x000fe20000000100 */
[----:B------:R-:W-:Y:S03]  /*0da0*/  BSSY.RECONVERGENT B0, `(.L_x_6) ;  /* 0x000000e000007945 */ /* 0x000fe60003800200 */
[----:B------:R-:W0:Y:S08]  /*0db0*/  MUFU.RCP R2, R7 ;  /* 0x0000000700027308 */ /* 0x000e300000001000 */
[----:B------:R-:W1:Y:S01]  /*0dc0*/  FCHK P0, R0, R7 ;  /* 0x0000000700007302 */ /* 0x000e620000000000 */
[----:B0-----:R-:W-:-:S04]  /*0dd0*/  FFMA R3, -R7, R2, 1 ;  /* 0x3f80000007037423 */ /* 0x001fc80000000102 */
[----:B------:R-:W-:-:S04]  /*0de0*/  FFMA R3, R2, R3, R2 ;  /* 0x0000000302037223 */ /* 0x000fc80000000002 */
[----:B------:R-:W-:-:S04]  /*0df0*/  FFMA R2, R0, R3, RZ ;  /* 0x0000000300027223 */ /* 0x000fc800000000ff */
[----:B------:R-:W-:-:S04]  /*0e00*/  FFMA R5, -R7, R2, R0 ;  /* 0x0000000207057223 */ /* 0x000fc80000000100 */
[----:B------:R-:W-:Y:S01]  /*0e10*/  FFMA R3, R3, R5, R2 ;  /* 0x0000000503037223 */ /* 0x000fe20000000002 */
[----:B-1----:R-:W-:Y:S06]  /*0e20*/  @!P0 BRA `(.L_x_7) ;  /* 0x0000000000148947 */ /* 0x002fec0003800000 */
[----:B------:R-:W-:Y:S02]  /*0e30*/  MOV R2, R0 ;  /* 0x0000000000027202 */ /* 0x000fe40000000f00 */
[----:B------:R-:W-:Y:S02]  /*0e40*/  MOV R3, R7 ;  /* 0x0000000700037202 */ /* 0x000fe40000000f00 */
[----:B------:R-:W-:-:S07]  /*0e50*/  MOV R10, 0xe70 ;  /* 0x00000e70000a7802 */ /* 0x000fce0000000f00 */
[----:B------:R-:W-:Y:S05]  /*0e60*/  CALL.REL.NOINC `($__internal_1_$__cuda_sm3x_div_rn_noftz_f32_slowpath) ;  /* 0x0000000000fc7944 */ /* 0x000fea0003c00000 */
[----:B------:R-:W-:-:S07]  /*0e70*/  MOV R3, R2 ;  /* 0x0000000200037202 */ /* 0x000fce0000000f00 */
.L_x_7:
[----:B------:R-:W-:Y:S05]  /*0e80*/  BSYNC.RECONVERGENT B0 ;  /* 0x0000000000007941 */ /* 0x000fea0003800200 */
.L_x_6:
[----:B------:R-:W0:Y:S01]  /*0e90*/  LDCU UR6, c[0x0][0x3a0] ;  /* 0x00007400ff0677ac */ /* 0x000e220008000800 */
[----:B------:R-:W-:Y:S01]  /*0ea0*/  IADD3 R0, PT, PT, R3, -0xd000000, RZ ;  /* 0xf300000003007810 */ /* 0x000fe20007ffe0ff */
[----:B------:R1:W2:Y:S01]  /*0eb0*/  MUFU.RSQ R6, R3 ;  /* 0x0000000300067308 */ /* 0x0002a20000001400 */
[----:B------:R-:W-:Y:S02]  /*0ec0*/  BSSY.RECONVERGENT B0, `(.L_x_8) ;  /* 0x000000d000007945 */ /* 0x000fe40003800200 */
[----:B------:R-:W-:Y:S01]  /*0ed0*/  ISETP.GT.U32.AND P0, PT, R0, 0x727fffff, PT ;  /* 0x727fffff0000780c */ /* 0x000fe20003f04070 */
[----:B0-----:R-:W-:-:S12]  /*0ee0*/  FMUL R2, R8, UR6 ;  /* 0x0000000608027c20 */ /* 0x001fd80008400000 */
[----:B-12---:R-:W-:Y:S05]  /*0ef0*/  @!P0 BRA `(.L_x_9) ;  /* 0x0000000000148947 */ /* 0x006fea0003800000 */
[----:B------:R-:W-:Y:S02]  /*0f00*/  MOV R0, R3 ;  /* 0x0000000300007202 */ /* 0x000fe40000000f00 */
[----:B------:R-:W-:-:S07]  /*0f10*/  MOV R9, 0xf30 ;  /* 0x00000f3000097802 */ /* 0x000fce0000000f00 */
[----:B------:R-:W-:Y:S05]  /*0f20*/  CALL.REL.NOINC `($__internal_0_$__cuda_sm20_sqrt_rn_f32_slowpath) ;  /* 0x0000000000747944 */ /* 0x000fea0003c00000 */
[----:B------:R-:W-:Y:S01]  /*0f30*/  IMAD.MOV.U32 R0, RZ, RZ, R3 ;  /* 0x000000ffff007224 */ /* 0x000fe200078e0003 */
[----:B------:R-:W-:Y:S06]  /*0f40*/  BRA `(.L_x_10) ;  /* 0x0000000000107947 */ /* 0x000fec0003800000 */
.L_x_9:
[C---:B------:R-:W-:Y:S01]  /*0f50*/  FMUL.FTZ R0, R6.reuse, R3 ;  /* 0x0000000306007220 */ /* 0x040fe20000410000 */
[----:B------:R-:W-:-:S03]  /*0f60*/  FMUL.FTZ R5, R6, 0.5 ;  /* 0x3f00000006057820 */ /* 0x000fc60000410000 */
[----:B------:R-:W-:-:S04]  /*0f70*/  FFMA R3, -R0, R0, R3 ;  /* 0x0000000000037223 */ /* 0x000fc80000000103 */
[----:B------:R-:W-:-:S07]  /*0f80*/  FFMA R0, R3, R5, R0 ;  /* 0x0000000503007223 */ /* 0x000fce0000000000 */
.L_x_10:
[----:B------:R-:W-:Y:S05]  /*0f90*/  BSYNC.RECONVERGENT B0 ;  /* 0x0000000000007941 */ /* 0x000fea0003800200 */
.L_x_8:
[----:B------:R-:W0:Y:S01]  /*0fa0*/  LDCU UR6, c[0x0][0x3ac] ;  /* 0x00007580ff0677ac */ /* 0x000e220008000800 */
[----:B------:R-:W-:Y:S01]  /*0fb0*/  BSSY.RECONVERGENT B0, `(.L_x_11) ;  /* 0x000000e000007945 */ /* 0x000fe20003800200 */
[----:B0-----:R-:W-:-:S04]  /*0fc0*/  FADD R7, R0, UR6 ;  /* 0x0000000600077e21 */ /* 0x001fc80008000000 */
        /* <DEDUP_REMOVED lines=12> */
.L_x_12:
[----:B------:R-:W-:Y:S05]  /*1090*/  BSYNC.RECONVERGENT B0 ;  /* 0x0000000000007941 */ /* 0x000fea0003800200 */
.L_x_11:
[----:B------:R-:W0:Y:S02]  /*10a0*/  LDC.64 R2, c[0x0][0x380] ;  /* 0x0000e000ff027b82 */ /* 0x000e240000000a00 */
[----:B0-----:R-:W-:-:S05]  /*10b0*/  IMAD.WIDE R4, R4, 0x4, R2 ;  /* 0x0000000404047825 */ /* 0x001fca00078e0202 */
[----:B------:R-:W2:Y:S02]  /*10c0*/  LDG.E R3, desc[UR4][R4.64] ;  /* 0x0000000404037981 */ /* 0x000ea4000c1e1900 */
[----:B--2---:R-:W-:-:S05]  /*10d0*/  FADD R3, R3, -R0 ;  /* 0x8000000003037221 */ /* 0x004fca0000000000 */
[----:B------:R-:W-:Y:S01]  /*10e0*/  STG.E desc[UR4][R4.64], R3 ;  /* 0x0000000304007986 */ /* 0x000fe2000c101904 */
[----:B------:R-:W-:Y:S05]  /*10f0*/  EXIT ;  /* 0x000000000000794d */ /* 0x000fea0003800000 */
        .weak           $__internal_0_$__cuda_sm20_sqrt_rn_f32_slowpath
        .type           $__internal_0_$__cuda_sm20_sqrt_rn_f32_slowpath,@function
        .size           $__internal_0_$__cuda_sm20_sqrt_rn_f32_slowpath,($__internal_1_$__cuda_sm3x_div_rn_noftz_f32_slowpath - $__internal_0_$__cuda_sm20_sqrt_rn_f32_slowpath)
$__internal_0_$__cuda_sm20_sqrt_rn_f32_slowpath:
[----:B------:R-:W-:-:S13]  /*1100*/  LOP3.LUT P0, RZ, R0, 0x7fffffff, RZ, 0xc0, !PT ;  /* 0x7fffffff00ff7812 */ /* 0x000fda000780c0ff */
[----:B------:R-:W-:Y:S01]  /*1110*/  @!P0 MOV R3, R0 ;  /* 0x0000000000038202 */ /* 0x000fe20000000f00 */
[----:B------:R-:W-:Y:S06]  /*1120*/  @!P0 BRA `(.L_x_13) ;  /* 0x0000000000408947 */ /* 0x000fec0003800000 */
[----:B------:R-:W-:-:S13]  /*1130*/  FSETP.GEU.FTZ.AND P0, PT, R0, RZ, PT ;  /* 0x000000ff0000720b */ /* 0x000fda0003f1e000 */
[----:B------:R-:W-:Y:S01]  /*1140*/  @!P0 MOV R3, 0x7fffffff ;  /* 0x7fffffff00038802 */ /* 0x000fe20000000f00 */
[----:B------:R-:W-:Y:S06]  /*1150*/  @!P0 BRA `(.L_x_13) ;  /* 0x0000000000348947 */ /* 0x000fec0003800000 */
[----:B------:R-:W-:-:S13]  /*1160*/  FSETP.GTU.FTZ.AND P0, PT, |R0|, +INF , PT ;  /* 0x7f8000000000780b */ /* 0x000fda0003f1c200 */
[----:B------:R-:W-:Y:S01]  /*1170*/  @P0 FADD.FTZ R3, R0, 1 ;  /* 0x3f80000000030421 */ /* 0x000fe20000010000 */
[----:B------:R-:W-:Y:S06]  /*1180*/  @P0 BRA `(.L_x_13) ;  /* 0x0000000000280947 */ /* 0x000fec0003800000 */
[----:B------:R-:W-:-:S13]  /*1190*/  FSETP.NEU.FTZ.AND P0, PT, |R0|, +INF , PT ;  /* 0x7f8000000000780b */ /* 0x000fda0003f1d200 */
[----:B------:R-:W-:-:S04]  /*11a0*/  @P0 FFMA R5, R0, 1.84467440737095516160e+19, RZ ;  /* 0x5f80000000050823 */ /* 0x000fc800000000ff */
[----:B------:R-:W0:Y:S02]  /*11b0*/  @P0 MUFU.RSQ R6, R5 ;  /* 0x0000000500060308 */ /* 0x000e240000001400 */
[----:B0-----:R-:W-:Y:S01]  /*11c0*/  @P0 FMUL.FTZ R8, R5, R6 ;  /* 0x0000000605080220 */ /* 0x001fe20000410000 */
[----:B------:R-:W-:-:S03]  /*11d0*/  @P0 FMUL.FTZ R6, R6, 0.5 ;  /* 0x3f00000006060820 */ /* 0x000fc60000410000 */
[----:B------:R-:W-:-:S04]  /*11e0*/  @P0 FADD.FTZ R3, -R8, -RZ ;  /* 0x800000ff08030221 */ /* 0x000fc80000010100 */
[----:B------:R-:W-:Y:S01]  /*11f0*/  @P0 FFMA R7, R8, R3, R5 ;  /* 0x0000000308070223 */ /* 0x000fe20000000005 */
[----:B------:R-:W-:-:S03]  /*1200*/  @!P0 MOV R3, R0 ;  /* 0x0000000000038202 */ /* 0x000fc60000000f00 */
[----:B------:R-:W-:-:S04]  /*1210*/  @P0 FFMA R6, R7, R6, R8 ;  /* 0x0000000607060223 */ /* 0x000fc80000000008 */
[----:B------:R-:W-:-:S07]  /*1220*/  @P0 FMUL.FTZ R3, R6, 2.3283064365386962891e-10 ;  /* 0x2f80000006030820 */ /* 0x000fce0000410000 */
.L_x_13:
[----:B------:R-:W-:Y:S01]  /*1230*/  HFMA2 R7, -RZ, RZ, 0, 0 ;  /* 0x00000000ff077431 */ /* 0x000fe200000001ff */
[----:B------:R-:W-:-:S04]  /*1240*/  MOV R6, R9 ;  /* 0x0000000900067202 */ /* 0x000fc80000000f00 */
[----:B------:R-:W-:Y:S05]  /*1250*/  RET.REL.NODEC R6 `(_Z11adam_kernelPfPKfS_S_ffffii) ;  /* 0xffffffec06687950 */ /* 0x000fea0003c3ffff */
        .weak           $__internal_1_$__cuda_sm3x_div_rn_noftz_f32_slowpath
        .type           $__internal_1_$__cuda_sm3x_div_rn_noftz_f32_slowpath,@function
        .size           $__internal_1_$__cuda_sm3x_div_rn_noftz_f32_slowpath,(.L_x_27 - $__internal_1_$__cuda_sm3x_div_rn_noftz_f32_slowpath)
$__internal_1_$__cuda_sm3x_div_rn_noftz_f32_slowpath:
[----:B------:R-:W-:Y:S01]  /*1260*/  SHF.R.U32.HI R11, RZ, 0x17, R3 ;  /* 0x00000017ff0b7819 */ /* 0x000fe20000011603 */
[----:B------:R-:W-:Y:S01]  /*1270*/  BSSY.RECONVERGENT B1, `(.L_x_14) ;  /* 0x0000062000017945 */ /* 0x000fe20003800200 */
[----:B------:R-:W-:Y:S02]  /*1280*/  SHF.R.U32.HI R9, RZ, 0x17, R2 ;  /* 0x00000017ff097819 */ /* 0x000fe40000011602 */
[----:B------:R-:W-:Y:S02]  /*1290*/  LOP3.LUT R11, R11, 0xff, RZ, 0xc0, !PT ;  /* 0x000000ff0b0b7812 */ /* 0x000fe400078ec0ff */
[----:B------:R-:W-:-:S03]  /*12a0*/  LOP3.LUT R14, R9, 0xff, RZ, 0xc0, !PT ;  /* 0x000000ff090e7812 */ /* 0x000fc600078ec0ff */
[----:B------:R-:W-:Y:S01]  /*12b0*/  VIADD R13, R11, 0xffffffff ;  /* 0xffffffff0b0d7836 */ /* 0x000fe20000000000 */
[----:B------:R-:W-:-:S04]  /*12c0*/  IADD3 R12, PT, PT, R14, -0x1, RZ ;  /* 0xffffffff0e0c7810 */ /* 0x000fc80007ffe0ff */
[----:B------:R-:W-:-:S04]  /*12d0*/  ISETP.GT.U32.AND P1, PT, R13, 0xfd, PT ;  /* 0x000000fd0d00780c */ /* 0x000fc80003f24070 */
[----:B------:R-:W-:-:S13]  /*12e0*/  ISETP.GT.U32.OR P1, PT, R12, 0xfd, P1 ;  /* 0x000000fd0c00780c */ /* 0x000fda0000f24470 */
[----:B------:R-:W-:Y:S01]  /*12f0*/  @!P1 MOV R9, RZ ;  /* 0x000000ff00099202 */ /* 0x000fe20000000f00 */
[----:B------:R-:W-:Y:S06]  /*1300*/  @!P1 BRA `(.L_x_15) ;  /* 0x00000000005c9947 */ /* 0x000fec0003800000 */
[----:B------:R-:W-:Y:S02]  /*1310*/  FSETP.GTU.FTZ.AND P1, PT, |R2|, +INF , PT ;  /* 0x7f8000000200780b */ /* 0x000fe40003f3c200 */
[----:B------:R-:W-:-:S04]  /*1320*/  FSETP.GTU.FTZ.AND P2, PT, |R3|, +INF , PT ;  /* 0x7f8000000300780b */ /* 0x000fc80003f5c200 */
[----:B------:R-:W-:-:S13]  /*1330*/  PLOP3.LUT P1, PT, P1, P2, PT, 0xf8, 0x8f ;  /* 0x00000000008f781c */ /* 0x000fda0000f25f70 */
[----:B------:R-:W-:Y:S05]  /*1340*/  @P1 BRA `(.L_x_16) ;  /* 0x00000004004c1947 */ /* 0x000fea0003800000 */
[----:B------:R-:W-:-:S13]  /*1350*/  LOP3.LUT P1, RZ, R3, 0x7fffffff, R2, 0xc8, !PT ;  /* 0x7fffffff03ff7812 */ /* 0x000fda000782c802 */
[----:B------:R-:W-:Y:S05]  /*1360*/  @!P1 BRA `(.L_x_17) ;  /* 0x00000004003c9947 */ /* 0x000fea0003800000 */
[C---:B------:R-:W-:Y:S02]  /*1370*/  FSETP.NEU.FTZ.AND P3, PT, |R2|.reuse, +INF , PT ;  /* 0x7f8000000200780b */ /* 0x040fe40003f7d200 */
[----:B------:R-:W-:Y:S02]  /*1380*/  FSETP.NEU.FTZ.AND P2, PT, |R3|, +INF , PT ;  /* 0x7f8000000300780b */ /* 0x000fe40003f5d200 */
[----:B------:R-:W-:-:S11]  /*1390*/  FSETP.NEU.FTZ.AND P1, PT, |R2|, +INF , PT ;  /* 0x7f8000000200780b */ /* 0x000fd60003f3d200 */
[----:B------:R-:W-:Y:S05]  /*13a0*/  @!P2 BRA !P3, `(.L_x_17) ;  /* 0x00000004002ca947 */ /* 0x000fea0005800000 */
[----:B------:R-:W-:-:S04]  /*13b0*/  LOP3.LUT P3, RZ, R2, 0x7fffffff, RZ, 0xc0, !PT ;  /* 0x7fffffff02ff7812 */ /* 0x000fc8000786c0ff */
[----:B------:R-:W-:-:S13]  /*13c0*/  PLOP3.LUT P2, PT, P2, P3, PT, 0x2f, 0xf2 ;  /* 0x0000000000f2781c */ /* 0x000fda0001746577 */
[----:B------:R-:W-:Y:S05]  /*13d0*/  @P2 BRA `(.L_x_18) ;  /* 0x0000000400182947 */ /* 0x000fea0003800000 */
[----:B------:R-:W-:-:S04]  /*13e0*/  LOP3.LUT P2, RZ, R3, 0x7fffffff, RZ, 0xc0, !PT ;  /* 0x7fffffff03ff7812 */ /* 0x000fc8000784c0ff */
[----:B------:R-:W-:-:S13]  /*13f0*/  PLOP3.LUT P1, PT, P1, P2, PT, 0x2f, 0xf2 ;  /* 0x0000000000f2781c */ /* 0x000fda0000f24577 */
[----:B------:R-:W-:Y:S05]  /*1400*/  @P1 BRA `(.L_x_19) ;  /* 0x0000000400001947 */ /* 0x000fea0003800000 */
[----:B------:R-:W-:Y:S02]  /*1410*/  ISETP.GE.AND P1, PT, R12, RZ, PT ;  /* 0x000000ff0c00720c */ /* 0x000fe40003f26270 */
[----:B------:R-:W-:-:S11]  /*1420*/  ISETP.GE.AND P2, PT, R13, RZ, PT ;  /* 0x000000ff0d00720c */ /* 0x000fd60003f46270 */
[----:B------:R-:W-:Y:S01]  /*1430*/  @P1 MOV R9, RZ ;  /* 0x000000ff00091202 */ /* 0x000fe20000000f00 */
[----:B------:R-:W-:Y:S01]  /*1440*/  @!P1 FFMA R2, R2, 1.84467440737095516160e+19, RZ ;  /* 0x5f80000002029823 */ /* 0x000fe200000000ff */
[----:B------:R-:W-:Y:S01]  /*1450*/  @!P1 MOV R9, 0xffffffc0 ;  /* 0xffffffc000099802 */ /* 0x000fe20000000f00 */
[----:B------:R-:W-:-:S03]  /*1460*/  @!P2 FFMA R3, R3, 1.84467440737095516160e+19, RZ ;  /* 0x5f8000000303a823 */ /* 0x000fc600000000ff */
[----:B------:R-:W-:-:S07]  /*1470*/  @!P2 IADD3 R9, PT, PT, R9, 0x40, RZ ;  /* 0x000000400909a810 */ /* 0x000fce0007ffe0ff */
.L_x_15:
[----:B------:R-:W-:Y:S01]  /*1480*/  LEA R12, R11, 0xc0800000, 0x17 ;  /* 0xc08000000b0c7811 */ /* 0x000fe200078eb8ff */
[----:B------:R-:W-:Y:S03]  /*1490*/  BSSY.RECONVERGENT B2, `(.L_x_20) ;  /* 0x0000036000027945 */ /* 0x000fe60003800200 */
[----:B------:R-:W-:Y:S02]  /*14a0*/  IADD3 R12, PT, PT, -R12, R3, RZ ;  /* 0x000000030c0c7210 */ /* 0x000fe40007ffe1ff */
[----:B------:R-:W-:Y:S02]  /*14b0*/  IADD3 R3, PT, PT, R14, -0x7f, RZ ;  /* 0xffffff810e037810 */ /* 0x000fe40007ffe0ff */
[----:B------:R0:W1:Y:S01]  /*14c0*/  MUFU.RCP R13, R12 ;  /* 0x0000000c000d7308 */ /* 0x0000620000001000 */
[----:B------:R-:W-:Y:S02]  /*14d0*/  FADD.FTZ R15, -R12, -RZ ;  /* 0x800000ff0c0f7221 */ /* 0x000fe40000010100 */
[C---:B------:R-:W-:Y:S01]  /*14e0*/  IMAD R2, R3.reuse, -0x800000, R2 ;  /* 0xff80000003027824 */ /* 0x040fe200078e0202 */
[----:B0-----:R-:W-:-:S05]  /*14f0*/  IADD3 R12, PT, PT, R3, 0x7f, -R11 ;  /* 0x0000007f030c7810 */ /* 0x001fca0007ffe80b */
[----:B------:R-:W-:Y:S02]  /*1500*/  IMAD.IADD R12, R12, 0x1, R9 ;  /* 0x000000010c0c7824 */ /* 0x000fe400078e0209 */
[----:B-1----:R-:W-:-:S04]  /*1510*/  FFMA R14, R13, R15, 1 ;  /* 0x3f8000000d0e7423 */ /* 0x002fc8000000000f */
[----:B------:R-:W-:-:S04]  /*1520*/  FFMA R16, R13, R14, R13 ;  /* 0x0000000e0d107223 */ /* 0x000fc8000000000d */
[----:B------:R-:W-:-:S04]  /*1530*/  FFMA R13, R2, R16, RZ ;  /* 0x00000010020d7223 */ /* 0x000fc800000000ff */
[----:B------:R-:W-:-:S04]  /*1540*/  FFMA R14, R15, R13, R2 ;  /* 0x0000000d0f0e7223 */ /* 0x000fc80000000002 */
[----:B------:R-:W-:-:S04]  /*1550*/  FFMA R13, R16, R14, R13 ;  /* 0x0000000e100d7223 */ /* 0x000fc8000000000d */
[----:B------:R-:W-:-:S04]  /*1560*/  FFMA R14, R15, R13, R2 ;  /* 0x0000000d0f0e7223 */ /* 0x000fc80000000002 */
[----:B------:R-:W-:-:S05]  /*1570*/  FFMA R2, R16, R14, R13 ;  /* 0x0000000e10027223 */ /* 0x000fca000000000d */
[----:B------:R-:W-:-:S04]  /*1580*/  SHF.R.U32.HI R3, RZ, 0x17, R2 ;  /* 0x00000017ff037819 */ /* 0x000fc80000011602 */
[----:B------:R-:W-:-:S04]  /*1590*/  LOP3.LUT R3, R3, 0xff, RZ, 0xc0, !PT ;  /* 0x000000ff03037812 */ /* 0x000fc800078ec0ff */
[----:B------:R-:W-:-:S04]  /*15a0*/  IADD3 R11, PT, PT, R3, R12, RZ ;  /* 0x0000000c030b7210 */ /* 0x000fc80007ffe0ff */
[----:B------:R-:W-:-:S04]  /*15b0*/  IADD3 R3, PT, PT, R11, -0x1, RZ ;  /* 0xffffffff0b037810 */ /* 0x000fc80007ffe0ff */
[----:B------:R-:W-:-:S13]  /*15c0*/  ISETP.GE.U32.AND P1, PT, R3, 0xfe, PT ;  /* 0x000000fe0300780c */ /* 0x000fda0003f26070 */
[----:B------:R-:W-:Y:S05]  /*15d0*/  @!P1 BRA `(.L_x_21) ;  /* 0x0000000000809947 */ /* 0x000fea0003800000 */
[----:B------:R-:W-:-:S13]  /*15e0*/  ISETP.GT.AND P1, PT, R11, 0xfe, PT ;  /* 0x000000fe0b00780c */ /* 0x000fda0003f24270 */
[----:B------:R-:W-:Y:S05]  /*15f0*/  @P1 BRA `(.L_x_22) ;  /* 0x00000000006c1947 */ /* 0x000fea0003800000 */
[----:B------:R-:W-:-:S13]  /*1600*/  ISETP.GE.AND P1, PT, R11, 0x1, PT ;  /* 0x000000010b00780c */ /* 0x000fda0003f26270 */
[----:B------:R-:W-:Y:S05]  /*1610*/  @P1 BRA `(.L_x_23) ;  /* 0x0000000000741947 */ /* 0x000fea0003800000 */
[----:B------:R-:W-:Y:S02]  /*1620*/  ISETP.GE.AND P1, PT, R11, -0x18, PT ;  /* 0xffffffe80b00780c */ /* 0x000fe40003f26270 */
[----:B------:R-:W-:-:S11]  /*1630*/  LOP3.LUT R2, R2, 0x80000000, RZ, 0xc0, !PT ;  /* 0x8000000002027812 */ /* 0x000fd600078ec0ff */
[----:B------:R-:W-:Y:S05]  /*1640*/  @!P1 BRA `(.L_x_23) ;  /* 0x0000000000689947 */ /* 0x000fea0003800000 */
[CCC-:B------:R-:W-:Y:S01]  /*1650*/  FFMA.RZ R3, R16.reuse, R14.reuse, R13.reuse ;  /* 0x0000000e10037223 */ /* 0x1c0fe2000000c00d */
[CCC-:B------:R-:W-:Y:S01]  /*1660*/  FFMA.RM R12, R16.reuse, R14.reuse, R13.reuse ;  /* 0x0000000e100c7223 */ /* 0x1c0fe2000000400d */
[C---:B------:R-:W-:Y:S02]  /*1670*/  ISETP.NE.AND P3, PT, R11.reuse, RZ, PT ;  /* 0x000000ff0b00720c */ /* 0x040fe40003f65270 */
[----:B------:R-:W-:Y:S02]  /*1680*/  ISETP.NE.AND P2, PT, R11, RZ, PT ;  /* 0x000000ff0b00720c */ /* 0x000fe40003f45270 */
[----:B------:R-:W-:Y:S01]  /*1690*/  LOP3.LUT R9, R3, 0x7fffff, RZ, 0xc0, !PT ;  /* 0x007fffff03097812 */ /* 0x000fe200078ec0ff */
[----:B------:R-:W-:Y:S01]  /*16a0*/  FFMA.RP R3, R16, R14, R13 ;  /* 0x0000000e10037223 */ /* 0x000fe2000000800d */
[----:B------:R-:W-:Y:S02]  /*16b0*/  IADD3 R14, PT, PT, R11, 0x20, RZ ;  /* 0x000000200b0e7810 */ /* 0x000fe40007ffe0ff */
[----:B------:R-:W-:-:S02]  /*16c0*/  LOP3.LUT R9, R9, 0x800000, RZ, 0xfc, !PT ;  /* 0x0080000009097812 */ /* 0x000fc400078efcff */
[----:B------:R-:W-:Y:S02]  /*16d0*/  IADD3 R11, PT, PT, -R11, RZ, RZ ;  /* 0x000000ff0b0b7210 */ /* 0x000fe40007ffe1ff */
[----:B------:R-:W-:Y:S02]  /*16e0*/  SHF.L.U32 R14, R9, R14, RZ ;  /* 0x0000000e090e7219 */ /* 0x000fe400000006ff */
[----:B------:R-:W-:Y:S02]  /*16f0*/  FSETP.NEU.FTZ.AND P1, PT, R3, R12, PT ;  /* 0x0000000c0300720b */ /* 0x000fe40003f3d000 */
[----:B------:R-:W-:Y:S02]  /*1700*/  SEL R12, R11, RZ, P3 ;  /* 0x000000ff0b0c7207 */ /* 0x000fe40001800000 */
[----:B------:R-:W-:Y:S02]  /*1710*/  ISETP.NE.AND P2, PT, R14, RZ, P2 ;  /* 0x000000ff0e00720c */ /* 0x000fe40001745270 */
[----:B------:R-:W-:-:S02]  /*1720*/  SHF.R.U32.HI R12, RZ, R12, R9 ;  /* 0x0000000cff0c7219 */ /* 0x000fc40000011609 */
[----:B------:R-:W-:Y:S02]  /*1730*/  PLOP3.LUT P1, PT, P1, P2, PT, 0xf8, 0x8f ;  /* 0x00000000008f781c */ /* 0x000fe40000f25f70 */
[----:B------:R-:W-:Y:S02]  /*1740*/  SHF.R.U32.HI R14, RZ, 0x1, R12 ;  /* 0x00000001ff0e7819 */ /* 0x000fe4000001160c */
[----:B------:R-:W-:-:S04]  /*1750*/  SEL R3, RZ, 0x1, !P1 ;  /* 0x00000001ff037807 */ /* 0x000fc80004800000 */
[----:B------:R-:W-:-:S04]  /*1760*/  LOP3.LUT R3, R3, 0x1, R14, 0xf8, !PT ;  /* 0x0000000103037812 */ /* 0x000fc800078ef80e */
[----:B------:R-:W-:-:S04]  /*1770*/  LOP3.LUT R3, R3, R12, RZ, 0xc0, !PT ;  /* 0x0000000c03037212 */ /* 0x000fc800078ec0ff */
[----:B------:R-:W-:-:S04]  /*1780*/  IADD3 R3, PT, PT, R14, R3, RZ ;  /* 0x000000030e037210 */ /* 0x000fc80007ffe0ff */
[----:B------:R-:W-:Y:S01]  /*1790*/  LOP3.LUT R2, R3, R2, RZ, 0xfc, !PT ;  /* 0x0000000203027212 */ /* 0x000fe200078efcff */
[----:B------:R-:W-:Y:S06]  /*17a0*/  BRA `(.L_x_23) ;  /* 0x0000000000107947 */ /* 0x000fec0003800000 */
.L_x_22:
[----:B------:R-:W-:-:S04]  /*17b0*/  LOP3.LUT R2, R2, 0x80000000, RZ, 0xc0, !PT ;  /* 0x8000000002027812 */ /* 0x000fc800078ec0ff */
[----:B------:R-:W-:Y:S01]  /*17c0*/  LOP3.LUT R2, R2, 0x7f800000, RZ, 0xfc, !PT ;  /* 0x7f80000002027812 */ /* 0x000fe200078efcff */
[----:B------:R-:W-:Y:S06]  /*17d0*/  BRA `(.L_x_23) ;  /* 0x0000000000047947 */ /* 0x000fec0003800000 */
.L_x_21:
[----:B------:R-:W-:-:S07]  /*17e0*/  LEA R2, R12, R2, 0x17 ;  /* 0x000000020c027211 */ /* 0x000fce00078eb8ff */
.L_x_23:
[----:B------:R-:W-:Y:S05]  /*17f0*/  BSYNC.RECONVERGENT B2 ;  /* 0x0000000000027941 */ /* 0x000fea0003800200 */
.L_x_20:
[----:B------:R-:W-:Y:S05]  /*1800*/  BRA `(.L_x_24) ;  /* 0x0000000000207947 */ /* 0x000fea0003800000 */
.L_x_19:
[----:B------:R-:W-:-:S04]  /*1810*/  LOP3.LUT R2, R3, 0x80000000, R2, 0x48, !PT ;  /* 0x8000000003027812 */ /* 0x000fc800078e4802 */
[----:B------:R-:W-:Y:S01]  /*1820*/  LOP3.LUT R2, R2, 0x7f800000, RZ, 0xfc, !PT ;  /* 0x7f80000002027812 */ /* 0x000fe200078efcff */
[----:B------:R-:W-:Y:S06]  /*1830*/  BRA `(.L_x_24) ;  /* 0x0000000000147947 */ /* 0x000fec0003800000 */
.L_x_18:
[----:B------:R-:W-:Y:S01]  /*1840*/  LOP3.LUT R2, R3, 0x80000000, R2, 0x48, !PT ;  /* 0x8000000003027812 */ /* 0x000fe200078e4802 */
[----:B------:R-:W-:Y:S06]  /*1850*/  BRA `(.L_x_24) ;  /* 0x00000000000c7947 */ /* 0x000fec0003800000 */
.L_x_17:
[----:B------:R-:W0:Y:S01]  /*1860*/  MUFU.RSQ R2, -QNAN ;  /* 0xffc0000000027908 */ /* 0x000e220000001400 */
[----:B------:R-:W-:Y:S05]  /*1870*/  BRA `(.L_x_24) ;  /* 0x0000000000047947 */ /* 0x000fea0003800000 */
.L_x_16:
[----:B------:R-:W-:-:S07]  /*1880*/  FADD.FTZ R2, R2, R3 ;  /* 0x0000000302027221 */ /* 0x000fce0000010000 */
.L_x_24:
[----:B------:R-:W-:Y:S05]  /*1890*/  BSYNC.RECONVERGENT B1 ;  /* 0x0000000000017941 */ /* 0x000fea0003800200 */
.L_x_14:
[----:B------:R-:W-:-:S04]  /*18a0*/  HFMA2 R11, -RZ, RZ, 0, 0 ;  /* 0x00000000ff0b7431 */ /* 0x000fc800000001ff */
[----:B0-----:R-:W-:Y:S05]  /*18b0*/  RET.REL.NODEC R10 `(_Z11adam_kernelPfPKfS_S_ffffii) ;  /* 0xffffffe40ad07950 */ /* 0x001fea0003c3ffff */
.L_x_25:
[----:B------:R-:W-:-:S00]  /*18c0*/  BRA `(.L_x_25) ;  /* 0xfffffffc00fc7947 */ /* 0x000fc0000383ffff */
[----:B------:R-:W-:-:S00]  /*18d0*/  NOP ;  /* 0x0000000000007918 */ /* 0x000fc00000000000 */
        /* <DEDUP_REMOVED lines=10> */
.L_x_27:


//--------------------- .nv.shared.reserved.0     --------------------------
	.section	.nv.shared.reserved.0,"aw",@nobits
	.weak		__nv_reservedSMEM_offset_0_alias
	.size		__nv_reservedSMEM_offset_0_alias, 0, 64
	.other		__nv_reservedSMEM_offset_0_alias,@"STO_CUDA_RESERVED_SHARED STV_DEFAULT"
__nv_reservedSMEM_offset_0_alias:
	.zero		0
	.zero		64


//--------------------- .nv.constant0._Z11adam_kernelPfPKfS_S_ffffii --------------------------
	.section	.nv.constant0._Z11adam_kernelPfPKfS_S_ffffii,"a",@progbits
	.sectionflags	@""
	.align	4
.nv.constant0._Z11adam_kernelPfPKfS_S_ffffii:
	.zero		952


//--------------------- SYMBOLS --------------------------

	.type		.nv.reservedSmem.offset0,@object
	.size		.nv.reservedSmem.offset0,0x4
